	.target	sm_100a

	.elftype	@"ET_EXEC"


//--------------------- .note.nv.tkinfo           --------------------------
	.section	.note.nv.tkinfo,"",@"SHT_NOTE"
	.sectionflags	@"SHF_NOTE_NV_TKINFO"
	.tkinfo
        /*0018*/ 	.word	0x00000002
        /*0030*/ 	.string	""
        /*0030*/ 	.string	"ptxas"
        /*0030*/ 	.string	"Cuda compilation tools, release 13.0, V13.0.88"
        /*0030*/ 	.string	"Build cuda_13.0.r13.0/compiler.36424714_0"
        /*0030*/ 	.string	"-arch sm_100a -m 64 "



//--------------------- .note.nv.cuinfo           --------------------------
	.section	.note.nv.cuinfo,"",@"SHT_NOTE"
	.sectionflags	@"SHF_NOTE_NV_CUINFO"
        /*0018*/ 	.short	0x0002
        /*001a*/ 	.short	0x0064
        /*001c*/ 	.short	0x0082
	.zero		2


//--------------------- .nv.info                  --------------------------
	.section	.nv.info,"",@"SHT_CUDA_INFO"
	.align	4


	//----- nvinfo : EIATTR_REGCOUNT
	.align		4
        /*0000*/ 	.byte	0x04, 0x2f
        /*0002*/ 	.short	(.L_19 - .L_18)
	.align		4
.L_18:
        /*0004*/ 	.word	index@(_ZN7cutlass13device_kernelINS_4gemm6kernel13GemmUniversalIN4cute5tupleIJiiiiEEENS1_10collective13CollectiveMmaINS1_35MainloopSm100TmaUmmaWarpSpecializedILi3ELi2ELi4ENS5_IJNS4_1CILi1EEESB_SB_EEEEENS5_IJNSA_ILi128EEESE_SE_EEENS_10bfloat16_tENS5_IJlSB_lEEESG_SH_NS4_8TiledMMAINS4_8MMA_AtomIJNS4_20SM100_MMA_F16BF16_SSISG_SG_fLi128ELi128ELNS4_4UMMA5MajorE0ELSM_0ELNSL_7ScaleInE0ELSN_0EEEEEENS4_6LayoutISC_NS5_IJNSA_ILi0EEESR_SR_EEEEENS5_IJNS4_10UnderscoreESU_SU_EEEEENS4_13SM90_TMA_LOADENS4_14ComposedLayoutINS4_7SwizzleILi3ELi4ELi3EEENS4_18smem_ptr_flag_bitsILi16EEENSQ_INS5_IJNSA_ILi8EEENSA_ILi64EEEEEENS5_IJS14_SB_EEEEEEEvNS4_8identityESX_S18_vS19_EENS_8epilogue10collective18CollectiveEpilogueINS1B_23Sm100TmaWarpSpecializedILi4ELi2ELi32ELb1ELb0EEEJSF_NS5_IJNSQ_ISE_SB_EENSQ_INSA_ILi32EEESB_EEEEESG_SH_SG_SH_NS1B_6fusion15FusionCallbacksIS1F_NS1K_17LinearCombinationISG_fSG_fLNS_15FloatRoundStyleE2EEESF_S1J_JEEENS4_5SM1004TMEM4LOAD26SM100_TMEM_LOAD_32dp32b32xESX_NSY_INSZ_ILi2ELi4ELi3EEES12_NSQ_INS5_IJS13_S1H_EEENS5_IJS1H_SB_EEEEEEENS4_39AutoVectorizingCopyWithAssumedAlignmentILi128EEENS4_14SM90_TMA_STOREES1Y_S20_S20_EEEvvEEEEvNT_6ParamsE)
        /*0008*/ 	.word	0x0000006e


	//----- nvinfo : EIATTR_FRAME_SIZE
	.align		4
.L_19:
        /*000c*/ 	.byte	0x04, 0x11
        /*000e*/ 	.short	(.L_21 - .L_20)
	.align		4
.L_20:
        /*0010*/ 	.word	index@($__internal_2_$__cuda_sm10x_tcgen05_guardrail_trap_unallocated_columns_being_dealloced)
        /*0014*/ 	.word	0x00000000


	//----- nvinfo : EIATTR_FRAME_SIZE
	.align		4
.L_21:
        /*0018*/ 	.byte	0x04, 0x11
        /*001a*/ 	.short	(.L_23 - .L_22)
	.align		4
.L_22:
        /*001c*/ 	.word	index@($__internal_1_$__cuda_sm10x_tcgen05_guardrail_trap_phase_invalid_during_alloc)
        /*0020*/ 	.word	0x00000000


	//----- nvinfo : EIATTR_FRAME_SIZE
	.align		4
.L_23:
        /*0024*/ 	.byte	0x04, 0x11
        /*0026*/ 	.short	(.L_25 - .L_24)
	.align		4
.L_24:
        /*0028*/ 	.word	index@($__internal_0_$__cuda_sm10x_tcgen05_guardrail_trap_col_being_dealloced_not_returned_by_alloc)
        /*002c*/ 	.word	0x00000000


	//----- nvinfo : EIATTR_FRAME_SIZE
	.align		4
.L_25:
        /*0030*/ 	.byte	0x04, 0x11
        /*0032*/ 	.short	(.L_27 - .L_26)
	.align		4
.L_26:
        /*0034*/ 	.word	index@(_ZN7cutlass13device_kernelINS_4gemm6kernel13GemmUniversalIN4cute5tupleIJiiiiEEENS1_10collective13CollectiveMmaINS1_35MainloopSm100TmaUmmaWarpSpecializedILi3ELi2ELi4ENS5_IJNS4_1CILi1EEESB_SB_EEEEENS5_IJNSA_ILi128EEESE_SE_EEENS_10bfloat16_tENS5_IJlSB_lEEESG_SH_NS4_8TiledMMAINS4_8MMA_AtomIJNS4_20SM100_MMA_F16BF16_SSISG_SG_fLi128ELi128ELNS4_4UMMA5MajorE0ELSM_0ELNSL_7ScaleInE0ELSN_0EEEEEENS4_6LayoutISC_NS5_IJNSA_ILi0EEESR_SR_EEEEENS5_IJNS4_10UnderscoreESU_SU_EEEEENS4_13SM90_TMA_LOADENS4_14ComposedLayoutINS4_7SwizzleILi3ELi4ELi3EEENS4_18smem_ptr_flag_bitsILi16EEENSQ_INS5_IJNSA_ILi8EEENSA_ILi64EEEEEENS5_IJS14_SB_EEEEEEEvNS4_8identityESX_S18_vS19_EENS_8epilogue10collective18CollectiveEpilogueINS1B_23Sm100TmaWarpSpecializedILi4ELi2ELi32ELb1ELb0EEEJSF_NS5_IJNSQ_ISE_SB_EENSQ_INSA_ILi32EEESB_EEEEESG_SH_SG_SH_NS1B_6fusion15FusionCallbacksIS1F_NS1K_17LinearCombinationISG_fSG_fLNS_15FloatRoundStyleE2EEESF_S1J_JEEENS4_5SM1004TMEM4LOAD26SM100_TMEM_LOAD_32dp32b32xESX_NSY_INSZ_ILi2ELi4ELi3EEES12_NSQ_INS5_IJS13_S1H_EEENS5_IJS1H_SB_EEEEEEENS4_39AutoVectorizingCopyWithAssumedAlignmentILi128EEENS4_14SM90_TMA_STOREES1Y_S20_S20_EEEvvEEEEvNT_6ParamsE)
        /*0038*/ 	.word	0x00000000


	//----- nvinfo : EIATTR_MIN_STACK_SIZE
	.align		4
.L_27:
        /*003c*/ 	.byte	0x04, 0x12
        /*003e*/ 	.short	(.L_29 - .L_28)
	.align		4
.L_28:
        /*0040*/ 	.word	index@(_ZN7cutlass13device_kernelINS_4gemm6kernel13GemmUniversalIN4cute5tupleIJiiiiEEENS1_10collective13CollectiveMmaINS1_35MainloopSm100TmaUmmaWarpSpecializedILi3ELi2ELi4ENS5_IJNS4_1CILi1EEESB_SB_EEEEENS5_IJNSA_ILi128EEESE_SE_EEENS_10bfloat16_tENS5_IJlSB_lEEESG_SH_NS4_8TiledMMAINS4_8MMA_AtomIJNS4_20SM100_MMA_F16BF16_SSISG_SG_fLi128ELi128ELNS4_4UMMA5MajorE0ELSM_0ELNSL_7ScaleInE0ELSN_0EEEEEENS4_6LayoutISC_NS5_IJNSA_ILi0EEESR_SR_EEEEENS5_IJNS4_10UnderscoreESU_SU_EEEEENS4_13SM90_TMA_LOADENS4_14ComposedLayoutINS4_7SwizzleILi3ELi4ELi3EEENS4_18smem_ptr_flag_bitsILi16EEENSQ_INS5_IJNSA_ILi8EEENSA_ILi64EEEEEENS5_IJS14_SB_EEEEEEEvNS4_8identityESX_S18_vS19_EENS_8epilogue10collective18CollectiveEpilogueINS1B_23Sm100TmaWarpSpecializedILi4ELi2ELi32ELb1ELb0EEEJSF_NS5_IJNSQ_ISE_SB_EENSQ_INSA_ILi32EEESB_EEEEESG_SH_SG_SH_NS1B_6fusion15FusionCallbacksIS1F_NS1K_17LinearCombinationISG_fSG_fLNS_15FloatRoundStyleE2EEESF_S1J_JEEENS4_5SM1004TMEM4LOAD26SM100_TMEM_LOAD_32dp32b32xESX_NSY_INSZ_ILi2ELi4ELi3EEES12_NSQ_INS5_IJS13_S1H_EEENS5_IJS1H_SB_EEEEEEENS4_39AutoVectorizingCopyWithAssumedAlignmentILi128EEENS4_14SM90_TMA_STOREES1Y_S20_S20_EEEvvEEEEvNT_6ParamsE)
        /*0044*/ 	.word	0x00000000
.L_29:


//--------------------- .nv.compat                --------------------------
	.section	.nv.compat,"",@"SHT_CUDA_COMPAT_INFO"
	.align	4
        /*0000*/ 	.byte	0x02, 0x09, 0x01, 0x00, 0x02, 0x02, 0x02, 0x00, 0x02, 0x05, 0x05, 0x00, 0x03, 0x07, 0x01, 0x01
        /*0010*/ 	.byte	0x02, 0x03, 0x01, 0x00, 0x02, 0x06, 0x01, 0x00, 0x04, 0x0b, 0x08, 0x00, 0x09, 0x00, 0x00, 0x00
        /*0020*/ 	.byte	0x00, 0x00, 0x00, 0x00


//--------------------- .nv.info._ZN7cutlass13device_kernelINS_4gemm6kernel13GemmUniversalIN4cute5tupleIJiiiiEEENS1_10collective13CollectiveMmaINS1_35MainloopSm100TmaUmmaWarpSpecializedILi3ELi2ELi4ENS5_IJNS4_1CILi1EEESB_SB_EEEEENS5_IJNSA_ILi128EEESE_SE_EEENS_10bfloat16_tENS5_IJlSB_lEEESG_SH_NS4_8TiledMMAINS4_8MMA_AtomIJNS4_20SM100_MMA_F16BF16_SSISG_SG_fLi128ELi128ELNS4_4UMMA5MajorE0ELSM_0ELNSL_7ScaleInE0ELSN_0EEEEEENS4_6LayoutISC_NS5_IJNSA_ILi0EEESR_SR_EEEEENS5_IJNS4_10UnderscoreESU_SU_EEEEENS4_13SM90_TMA_LOADENS4_14ComposedLayoutINS4_7SwizzleILi3ELi4ELi3EEENS4_18smem_ptr_flag_bitsILi16EEENSQ_INS5_IJNSA_ILi8EEENSA_ILi64EEEEEENS5_IJS14_SB_EEEEEEEvNS4_8identityESX_S18_vS19_EENS_8epilogue10collective18CollectiveEpilogueINS1B_23Sm100TmaWarpSpecializedILi4ELi2ELi32ELb1ELb0EEEJSF_NS5_IJNSQ_ISE_SB_EENSQ_INSA_ILi32EEESB_EEEEESG_SH_SG_SH_NS1B_6fusion15FusionCallbacksIS1F_NS1K_17LinearCombinationISG_fSG_fLNS_15FloatRoundStyleE2EEESF_S1J_JEEENS4_5SM1004TMEM4LOAD26SM100_TMEM_LOAD_32dp32b32xESX_NSY_INSZ_ILi2ELi4ELi3EEES12_NSQ_INS5_IJS13_S1H_EEENS5_IJS1H_SB_EEEEEEENS4_39AutoVectorizingCopyWithAssumedAlignmentILi128EEENS4_14SM90_TMA_STOREES1Y_S20_S20_EEEvvEEEEvNT_6ParamsE --------------------------
	.section	.nv.info._ZN7cutlass13device_kernelINS_4gemm6kernel13GemmUniversalIN4cute5tupleIJiiiiEEENS1_10collective13CollectiveMmaINS1_35MainloopSm100TmaUmmaWarpSpecializedILi3ELi2ELi4ENS5_IJNS4_1CILi1EEESB_SB_EEEEENS5_IJNSA_ILi128EEESE_SE_EEENS_10bfloat16_tENS5_IJlSB_lEEESG_SH_NS4_8TiledMMAINS4_8MMA_AtomIJNS4_20SM100_MMA_F16BF16_SSISG_SG_fLi128ELi128ELNS4_4UMMA5MajorE0ELSM_0ELNSL_7ScaleInE0ELSN_0EEEEEENS4_6LayoutISC_NS5_IJNSA_ILi0EEESR_SR_EEEEENS5_IJNS4_10UnderscoreESU_SU_EEEEENS4_13SM90_TMA_LOADENS4_14ComposedLayoutINS4_7SwizzleILi3ELi4ELi3EEENS4_18smem_ptr_flag_bitsILi16EEENSQ_INS5_IJNSA_ILi8EEENSA_ILi64EEEEEENS5_IJS14_SB_EEEEEEEvNS4_8identityESX_S18_vS19_EENS_8epilogue10collective18CollectiveEpilogueINS1B_23Sm100TmaWarpSpecializedILi4ELi2ELi32ELb1ELb0EEEJSF_NS5_IJNSQ_ISE_SB_EENSQ_INSA_ILi32EEESB_EEEEESG_SH_SG_SH_NS1B_6fusion15FusionCallbacksIS1F_NS1K_17LinearCombinationISG_fSG_fLNS_15FloatRoundStyleE2EEESF_S1J_JEEENS4_5SM1004TMEM4LOAD26SM100_TMEM_LOAD_32dp32b32xESX_NSY_INSZ_ILi2ELi4ELi3EEES12_NSQ_INS5_IJS13_S1H_EEENS5_IJS1H_SB_EEEEEEENS4_39AutoVectorizingCopyWithAssumedAlignmentILi128EEENS4_14SM90_TMA_STOREES1Y_S20_S20_EEEvvEEEEvNT_6ParamsE,"",@"SHT_CUDA_INFO"
	.sectionflags	@""
	.align	4


	//----- nvinfo : EIATTR_CUDA_API_VERSION
	.align		4
        /*0000*/ 	.byte	0x04, 0x37
        /*0002*/ 	.short	(.L_31 - .L_30)
.L_30:
        /*0004*/ 	.word	0x00000082


	//----- nvinfo : EIATTR_KPARAM_INFO
	.align		4
.L_31:
        /*0008*/ 	.byte	0x04, 0x17
        /*000a*/ 	.short	(.L_33 - .L_32)
.L_32:
        /*000c*/ 	.word	0x00000000
        /*0010*/ 	.short	0x0000
        /*0012*/ 	.short	0x0000
        /*0014*/ 	.byte	0x00, 0xf0, 0x01, 0x20


	//----- nvinfo : EIATTR_AT_ENTRY_FRAGMENTS
	.align		4
.L_33:
        /*0018*/ 	.byte	0x04, 0x4f
        /*001a*/ 	.short	(.L_35 - .L_34)


	//   ....[0]....
.L_34:
        /*001c*/ 	.word	0x00000006


	//----- nvinfo : EIATTR_RESERVED_SMEM_USED
	.align		4
.L_35:
        /*0020*/ 	.byte	0x01, 0x41
	.zero		2


	//----- nvinfo : EIATTR_SPARSE_MMA_MASK
	.align		4
        /*0024*/ 	.byte	0x03, 0x50
        /*0026*/ 	.short	0x0000


	//----- nvinfo : EIATTR_TCGEN05_1CTA_USED
	.align		4
        /*0028*/ 	.byte	0x01, 0x51
	.zero		2


	//----- nvinfo : EIATTR_MAXREG_COUNT
	.align		4
        /*002c*/ 	.byte	0x03, 0x1b
        /*002e*/ 	.short	0x00ff


	//----- nvinfo : EIATTR_NUM_BARRIERS
	.align		4
        /*0030*/ 	.byte	0x02, 0x4c
        /*0032*/ 	.byte	0x07
	.zero		1


	//----- nvinfo : EIATTR_EXTERNS
	.align		4
        /*0034*/ 	.byte	0x04, 0x0f
        /*0036*/ 	.short	(.L_37 - .L_36)


	//   ....[0]....
	.align		4
.L_36:
        /*0038*/ 	.word	index@(__assertfail)


	//----- nvinfo : EIATTR_MERCURY_ISA_VERSION
	.align		4
.L_37:
        /*003c*/ 	.byte	0x03, 0x5f
        /*003e*/ 	.short	0x0101


	//----- nvinfo : EIATTR_INT_WARP_WIDE_INSTR_OFFSETS
	.align		4
        /*0040*/ 	.byte	0x04, 0x31
        /*0042*/ 	.short	(.L_39 - .L_38)


	//   ....[0]....
.L_38:
        /*0044*/ 	.word	0x00001f00


	//   ....[1]....
        /*0048*/ 	.word	0x00003a70


	//   ....[2]....
        /*004c*/ 	.word	0x00003aa0


	//   ....[3]....
        /*0050*/ 	.word	0x00003af0


	//   ....[4]....
        /*0054*/ 	.word	0x00004410


	//   ....[5]....
        /*0058*/ 	.word	0x00004470


	//   ....[6]....
        /*005c*/ 	.word	0x00004550


	//   ....[7]....
        /*0060*/ 	.word	0x000045c0


	//   ....[8]....
        /*0064*/ 	.word	0x000046d0


	//   ....[9]....
        /*0068*/ 	.word	0x00004760


	//   ....[10]....
        /*006c*/ 	.word	0x00004930


	//   ....[11]....
        /*0070*/ 	.word	0x00004a90


	//----- nvinfo : EIATTR_COOP_GROUP_MASK_REGIDS
	.align		4
.L_39:
        /*0074*/ 	.byte	0x04, 0x29
        /*0076*/ 	.short	(.L_41 - .L_40)


	//   ....[0]....
.L_40:
        /*0078*/ 	.word	0xffffffff


	//   ....[1]....
        /*007c*/ 	.word	0xffffffff


	//   ....[2]....
        /*0080*/ 	.word	0xffffffff


	//   ....[3]....
        /*0084*/ 	.word	0xffffffff


	//   ....[4]....
        /*0088*/ 	.word	0xffffffff


	//   ....[5]....
        /*008c*/ 	.word	0xffffffff


	//   ....[6]....
        /*0090*/ 	.word	0xffffffff


	//   ....[7]....
        /*0094*/ 	.word	0xffffffff


	//   ....[8]....
        /*0098*/ 	.word	0xffffffff


	//   ....[9]....
        /*009c*/ 	.word	0xffffffff


	//   ....[10]....
        /*00a0*/ 	.word	0xffffffff


	//   ....[11]....
        /*00a4*/ 	.word	0xffffffff


	//   ....[12]....
        /*00a8*/ 	.word	0xffffffff


	//----- nvinfo : EIATTR_COOP_GROUP_INSTR_OFFSETS
	.align		4
.L_41:
        /*00ac*/ 	.byte	0x04, 0x28
        /*00ae*/ 	.short	(.L_43 - .L_42)


	//   ....[0]....
.L_42:
        /*00b0*/ 	.word	0x00000090


	//   ....[1]....
        /*00b4*/ 	.word	0x000004d0


	//   ....[2]....
        /*00b8*/ 	.word	0x00000620


	//   ....[3]....
        /*00bc*/ 	.word	0x000007c0


	//   ....[4]....
        /*00c0*/ 	.word	0x000008c0


	//   ....[5]....
        /*00c4*/ 	.word	0x00000a30


	//   ....[6]....
        /*00c8*/ 	.word	0x00000bd0


	//   ....[7]....
        /*00cc*/ 	.word	0x00001de0


	//   ....[8]....
        /*00d0*/ 	.word	0x00002b30


	//   ....[9]....
        /*00d4*/ 	.word	0x00002d40


	//   ....[10]....
        /*00d8*/ 	.word	0x00002d70


	//   ....[11]....
        /*00dc*/ 	.word	0x00003960


	//   ....[12]....
        /*00e0*/ 	.word	0x00003b90


	//----- nvinfo : EIATTR_VRC_CTA_INIT_COUNT
	.align		4
.L_43:
        /*00e4*/ 	.byte	0x02, 0x4a
        /*00e6*/ 	.byte	0x80
	.zero		1


	//----- nvinfo : EIATTR_SYSCALL_OFFSETS
	.align		4
        /*00e8*/ 	.byte	0x04, 0x46
        /*00ea*/ 	.short	(.L_45 - .L_44)


	//   ....[0]....
.L_44:
        /*00ec*/ 	.word	0x00005510


	//   ....[1]....
        /*00f0*/ 	.word	0x00005600


	//   ....[2]....
        /*00f4*/ 	.word	0x00005d70


	//   ....[3]....
        /*00f8*/ 	.word	0x000069f0


	//   ....[4]....
        /*00fc*/ 	.word	0x00007640


	//   ....[5]....
        /*0100*/ 	.word	0x00008290


	//----- nvinfo : EIATTR_MBARRIER_INSTR_OFFSETS
	.align		4
.L_45:
        /*0104*/ 	.byte	0x04, 0x39
        /*0106*/ 	.short	(.L_47 - .L_46)


	//   ....[0]....
.L_46:
        /*0108*/ 	.word	0x000005b0
        /*010c*/ 	.word	0x000000ff
        /*0110*/ 	.word	0x00000000
        /*0114*/ 	.short	0x0100
        /*0116*/ 	.byte	0x05
	.zero		1


	//   ....[1]....
        /*0118*/ 	.word	0x000005c0
        /*011c*/ 	.word	0x000000ff
        /*0120*/ 	.word	0x00000018
        /*0124*/ 	.short	0x0100
        /*0126*/ 	.byte	0x05
	.zero		1


	//   ....[2]....
        /*0128*/ 	.word	0x000005d0
        /*012c*/ 	.word	0x000000ff
        /*0130*/ 	.word	0x00000008
        /*0134*/ 	.short	0x0100
        /*0136*/ 	.byte	0x05
	.zero		1


	//   ....[3]....
        /*0138*/ 	.word	0x000005e0
        /*013c*/ 	.word	0x000000ff
        /*0140*/ 	.word	0x00000020
        /*0144*/ 	.short	0x0100
        /*0146*/ 	.byte	0x05
	.zero		1


	//   ....[4]....
        /*0148*/ 	.word	0x000005f0
        /*014c*/ 	.word	0x000000ff
        /*0150*/ 	.word	0x00000010
        /*0154*/ 	.short	0x0100
        /*0156*/ 	.byte	0x05
	.zero		1


	//   ....[5]....
        /*0158*/ 	.word	0x00000600
        /*015c*/ 	.word	0x000000ff
        /*0160*/ 	.word	0x00000028
        /*0164*/ 	.short	0x0100
        /*0166*/ 	.byte	0x05
	.zero		1


	//   ....[6]....
        /*0168*/ 	.word	0x00000730
        /*016c*/ 	.word	0x000000ff
        /*0170*/ 	.word	0x00000030
        /*0174*/ 	.short	0x0100
        /*0176*/ 	.byte	0x07
	.zero		1


	//   ....[7]....
        /*0178*/ 	.word	0x00000740
        /*017c*/ 	.word	0x000000ff
        /*0180*/ 	.word	0x00000050
        /*0184*/ 	.short	0x0100
        /*0186*/ 	.byte	0x07
	.zero		1


	//   ....[8]....
        /*0188*/ 	.word	0x00000750
        /*018c*/ 	.word	0x000000ff
        /*0190*/ 	.word	0x00000038
        /*0194*/ 	.short	0x0100
        /*0196*/ 	.byte	0x07
	.zero		1


	//   ....[9]....
        /*0198*/ 	.word	0x00000760
        /*019c*/ 	.word	0x000000ff
        /*01a0*/ 	.word	0x00000058
        /*01a4*/ 	.short	0x0100
        /*01a6*/ 	.byte	0x07
	.zero		1


	//   ....[10]....
        /*01a8*/ 	.word	0x00000770
        /*01ac*/ 	.word	0x000000ff
        /*01b0*/ 	.word	0x00000040
        /*01b4*/ 	.short	0x0100
        /*01b6*/ 	.byte	0x07
	.zero		1


	//   ....[11]....
        /*01b8*/ 	.word	0x00000780
        /*01bc*/ 	.word	0x000000ff
        /*01c0*/ 	.word	0x00000060
        /*01c4*/ 	.short	0x0100
        /*01c6*/ 	.byte	0x07
	.zero		1


	//   ....[12]....
        /*01c8*/ 	.word	0x00000790
        /*01cc*/ 	.word	0x000000ff
        /*01d0*/ 	.word	0x00000048
        /*01d4*/ 	.short	0x0100
        /*01d6*/ 	.byte	0x07
	.zero		1


	//   ....[13]....
        /*01d8*/ 	.word	0x000007a0
        /*01dc*/ 	.word	0x000000ff
        /*01e0*/ 	.word	0x00000068
        /*01e4*/ 	.short	0x0100
        /*01e6*/ 	.byte	0x07
	.zero		1


	//   ....[14]....
        /*01e8*/ 	.word	0x00000890
        /*01ec*/ 	.word	0x000000ff
        /*01f0*/ 	.word	0x00000070
        /*01f4*/ 	.short	0x0100
        /*01f6*/ 	.byte	0x05
	.zero		1


	//   ....[15]....
        /*01f8*/ 	.word	0x000008a0
        /*01fc*/ 	.word	0x000000ff
        /*0200*/ 	.word	0x00000078
        /*0204*/ 	.short	0x0100
        /*0206*/ 	.byte	0x05
	.zero		1


	//   ....[16]....
        /*0208*/ 	.word	0x000009e0
        /*020c*/ 	.word	0x000000ff
        /*0210*/ 	.word	0x00000080
        /*0214*/ 	.short	0x0100
        /*0216*/ 	.byte	0x05
	.zero		1


	//   ....[17]....
        /*0218*/ 	.word	0x000009f0
        /*021c*/ 	.word	0x000000ff
        /*0220*/ 	.word	0x00000090
        /*0224*/ 	.short	0x0100
        /*0226*/ 	.byte	0x05
	.zero		1


	//   ....[18]....
        /*0228*/ 	.word	0x00000a00
        /*022c*/ 	.word	0x000000ff
        /*0230*/ 	.word	0x00000088
        /*0234*/ 	.short	0x0100
        /*0236*/ 	.byte	0x05
	.zero		1


	//   ....[19]....
        /*0238*/ 	.word	0x00000a10
        /*023c*/ 	.word	0x000000ff
        /*0240*/ 	.word	0x00000098
        /*0244*/ 	.short	0x0100
        /*0246*/ 	.byte	0x05
	.zero		1


	//   ....[20]....
        /*0248*/ 	.word	0x00000b40
        /*024c*/ 	.word	0x000000ff
        /*0250*/ 	.word	0x000000a0
        /*0254*/ 	.short	0x0100
        /*0256*/ 	.byte	0x07
	.zero		1


	//   ....[21]....
        /*0258*/ 	.word	0x00000b50
        /*025c*/ 	.word	0x000000ff
        /*0260*/ 	.word	0x000000c0
        /*0264*/ 	.short	0x0100
        /*0266*/ 	.byte	0x07
	.zero		1


	//   ....[22]....
        /*0268*/ 	.word	0x00000b60
        /*026c*/ 	.word	0x000000ff
        /*0270*/ 	.word	0x000000a8
        /*0274*/ 	.short	0x0100
        /*0276*/ 	.byte	0x07
	.zero		1


	//   ....[23]....
        /*0278*/ 	.word	0x00000b70
        /*027c*/ 	.word	0x000000ff
        /*0280*/ 	.word	0x000000c8
        /*0284*/ 	.short	0x0100
        /*0286*/ 	.byte	0x07
	.zero		1


	//   ....[24]....
        /*0288*/ 	.word	0x00000b80
        /*028c*/ 	.word	0x000000ff
        /*0290*/ 	.word	0x000000b0
        /*0294*/ 	.short	0x0100
        /*0296*/ 	.byte	0x07
	.zero		1


	//   ....[25]....
        /*0298*/ 	.word	0x00000b90
        /*029c*/ 	.word	0x000000ff
        /*02a0*/ 	.word	0x000000d0
        /*02a4*/ 	.short	0x0100
        /*02a6*/ 	.byte	0x07
	.zero		1


	//   ....[26]....
        /*02a8*/ 	.word	0x00000ba0
        /*02ac*/ 	.word	0x000000ff
        /*02b0*/ 	.word	0x000000b8
        /*02b4*/ 	.short	0x0100
        /*02b6*/ 	.byte	0x07
	.zero		1


	//   ....[27]....
        /*02b8*/ 	.word	0x00000bb0
        /*02bc*/ 	.word	0x000000ff
        /*02c0*/ 	.word	0x000000d8
        /*02c4*/ 	.short	0x0100
        /*02c6*/ 	.byte	0x07
	.zero		1


	//   ....[28]....
        /*02c8*/ 	.word	0x00000ca0
        /*02cc*/ 	.word	0x000000ff
        /*02d0*/ 	.word	0x000000e0
        /*02d4*/ 	.short	0x0100
        /*02d6*/ 	.byte	0x05
	.zero		1


	//   ....[29]....
        /*02d8*/ 	.word	0x00000cb0
        /*02dc*/ 	.word	0x000000ff
        /*02e0*/ 	.word	0x000000f0
        /*02e4*/ 	.short	0x0100
        /*02e6*/ 	.byte	0x05
	.zero		1


	//   ....[30]....
        /*02e8*/ 	.word	0x00000cc0
        /*02ec*/ 	.word	0x000000ff
        /*02f0*/ 	.word	0x000000e8
        /*02f4*/ 	.short	0x0100
        /*02f6*/ 	.byte	0x05
	.zero		1


	//   ....[31]....
        /*02f8*/ 	.word	0x00000cd0
        /*02fc*/ 	.word	0x000000ff
        /*0300*/ 	.word	0x000000f8
        /*0304*/ 	.short	0x0100
        /*0306*/ 	.byte	0x05
	.zero		1


	//   ....[32]....
        /*0308*/ 	.word	0x000015a0
        /*030c*/ 	.word	0x00000002
        /*0310*/ 	.word	0x000000f0
        /*0314*/ 	.short	0x010a
        /*0316*/ 	.byte	0xff
	.zero		1


	//   ....[33]....
        /*0318*/ 	.word	0x000015d0
        /*031c*/ 	.word	0x00000002
        /*0320*/ 	.word	0x000000e0
        /*0324*/ 	.short	0x0101
        /*0326*/ 	.byte	0xff
	.zero		1


	//   ....[34]....
        /*0328*/ 	.word	0x000016a0
        /*032c*/ 	.word	0x000000ff
        /*0330*/ 	.word	0x00000018
        /*0334*/ 	.short	0x010a
        /*0336*/ 	.byte	0x08
	.zero		1


	//   ....[35]....
        /*0338*/ 	.word	0x00001740
        /*033c*/ 	.word	0x000000ff
        /*0340*/ 	.word	0x00000018
        /*0344*/ 	.short	0x010a
        /*0346*/ 	.byte	0x21
	.zero		1


	//   ....[36]....
        /*0348*/ 	.word	0x00001890
        /*034c*/ 	.word	0x000000ff
        /*0350*/ 	.word	0x00000018
        /*0354*/ 	.short	0x010a
        /*0356*/ 	.byte	0x08
	.zero		1


	//   ....[37]....
        /*0358*/ 	.word	0x00001a50
        /*035c*/ 	.word	0x000000ff
        /*0360*/ 	.word	0x00000078
        /*0364*/ 	.short	0x0101
        /*0366*/ 	.byte	0x04
	.zero		1


	//   ....[38]....
        /*0368*/ 	.word	0x00001a70
        /*036c*/ 	.word	0x000000ff
        /*0370*/ 	.word	0x00000018
        /*0374*/ 	.short	0x010a
        /*0376*/ 	.byte	0x08
	.zero		1


	//   ....[39]....
        /*0378*/ 	.word	0x00001af0
        /*037c*/ 	.word	0x000000ff
        /*0380*/ 	.word	0x00000018
        /*0384*/ 	.short	0x010a
        /*0386*/ 	.byte	0x21
	.zero		1


	//   ....[40]....
        /*0388*/ 	.word	0x00001c40
        /*038c*/ 	.word	0x000000ff
        /*0390*/ 	.word	0x00000018
        /*0394*/ 	.short	0x010a
        /*0396*/ 	.byte	0x08
	.zero		1


	//   ....[41]....
        /*0398*/ 	.word	0x00001e10
        /*039c*/ 	.word	0x00000002
        /*03a0*/ 	.word	0x00000080
        /*03a4*/ 	.short	0x010a
        /*03a6*/ 	.byte	0xff
	.zero		1


	//   ....[42]....
        /*03a8*/ 	.word	0x00001ed0
        /*03ac*/ 	.word	0x00000002
        /*03b0*/ 	.word	0x00000000
        /*03b4*/ 	.short	0x0101
        /*03b6*/ 	.byte	0xff
	.zero		1


	//   ....[43]....
        /*03b8*/ 	.word	0x00002430
        /*03bc*/ 	.word	0x000000ff
        /*03c0*/ 	.word	0x00000000
        /*03c4*/ 	.short	0x010a
        /*03c6*/ 	.byte	0x05
	.zero		1


	//   ....[44]....
        /*03c8*/ 	.word	0x000024c0
        /*03cc*/ 	.word	0x000000ff
        /*03d0*/ 	.word	0x00000000
        /*03d4*/ 	.short	0x010a
        /*03d6*/ 	.byte	0x05
	.zero		1


	//   ....[45]....
        /*03d8*/ 	.word	0x00002560
        /*03dc*/ 	.word	0x00000000
        /*03e0*/ 	.word	0x00000000
        /*03e4*/ 	.short	0x010a
        /*03e6*/ 	.byte	0xff
	.zero		1


	//   ....[46]....
        /*03e8*/ 	.word	0x00002680
        /*03ec*/ 	.word	0x00000000
        /*03f0*/ 	.word	0x000000e0
        /*03f4*/ 	.short	0x010a
        /*03f6*/ 	.byte	0xff
	.zero		1


	//   ....[47]....
        /*03f8*/ 	.word	0x000026f0
        /*03fc*/ 	.word	0x00000000
        /*0400*/ 	.word	0x00000000
        /*0404*/ 	.short	0x0101
        /*0406*/ 	.byte	0xff
	.zero		1


	//   ....[48]....
        /*0408*/ 	.word	0x00002710
        /*040c*/ 	.word	0x000000ff
        /*0410*/ 	.word	0x00000090
        /*0414*/ 	.short	0x010a
        /*0416*/ 	.byte	0x05
	.zero		1


	//   ....[49]....
        /*0418*/ 	.word	0x00002830
        /*041c*/ 	.word	0x00000000
        /*0420*/ 	.word	0x00000080
        /*0424*/ 	.short	0x010a
        /*0426*/ 	.byte	0xff
	.zero		1


	//   ....[50]....
        /*0428*/ 	.word	0x00002930
        /*042c*/ 	.word	0x00000000
        /*0430*/ 	.word	0x00000000
        /*0434*/ 	.short	0x0101
        /*0436*/ 	.byte	0xff
	.zero		1


	//   ....[51]....
        /*0438*/ 	.word	0x000029c0
        /*043c*/ 	.word	0x000000ff
        /*0440*/ 	.word	0x00000090
        /*0444*/ 	.short	0x0106
        /*0446*/ 	.byte	0x05
	.zero		1


	//   ....[52]....
        /*0448*/ 	.word	0x000029e0
        /*044c*/ 	.word	0x000000ff
        /*0450*/ 	.word	0x00000090
        /*0454*/ 	.short	0x010a
        /*0456*/ 	.byte	0x05
	.zero		1


	//   ....[53]....
        /*0458*/ 	.word	0x00002a70
        /*045c*/ 	.word	0x000000ff
        /*0460*/ 	.word	0x00000090
        /*0464*/ 	.short	0x0106
        /*0466*/ 	.byte	0x04
	.zero		1


	//   ....[54]....
        /*0468*/ 	.word	0x00002ab0
        /*046c*/ 	.word	0x00000000
        /*0470*/ 	.word	0x00000090
        /*0474*/ 	.short	0x010a
        /*0476*/ 	.byte	0xff
	.zero		1


	//   ....[55]....
        /*0478*/ 	.word	0x00003070
        /*047c*/ 	.word	0x00000000
        /*0480*/ 	.word	0x00000080
        /*0484*/ 	.short	0x010a
        /*0486*/ 	.byte	0xff
	.zero		1


	//   ....[56]....
        /*0488*/ 	.word	0x00003170
        /*048c*/ 	.word	0x00000003
        /*0490*/ 	.word	0x00000000
        /*0494*/ 	.short	0x0101
        /*0496*/ 	.byte	0xff
	.zero		1


	//   ....[57]....
        /*0498*/ 	.word	0x00003180
        /*049c*/ 	.word	0x000000ff
        /*04a0*/ 	.word	0x00000000
        /*04a4*/ 	.short	0x010a
        /*04a6*/ 	.byte	0x07
	.zero		1


	//   ....[58]....
        /*04a8*/ 	.word	0x000031b0
        /*04ac*/ 	.word	0x000000ff
        /*04b0*/ 	.word	0x000000c0
        /*04b4*/ 	.short	0x010a
        /*04b6*/ 	.byte	0x06
	.zero		1


	//   ....[59]....
        /*04b8*/ 	.word	0x00003280
        /*04bc*/ 	.word	0x000000ff
        /*04c0*/ 	.word	0x00000000
        /*04c4*/ 	.short	0x010a
        /*04c6*/ 	.byte	0x0b
	.zero		1


	//   ....[60]....
        /*04c8*/ 	.word	0x000033b0
        /*04cc*/ 	.word	0x000000ff
        /*04d0*/ 	.word	0x00000000
        /*04d4*/ 	.short	0x010a
        /*04d6*/ 	.byte	0x22
	.zero		1


	//   ....[61]....
        /*04d8*/ 	.word	0x00003790
        /*04dc*/ 	.word	0x000000ff
        /*04e0*/ 	.word	0x00000000
        /*04e4*/ 	.short	0x010a
        /*04e6*/ 	.byte	0x06
	.zero		1


	//   ....[62]....
        /*04e8*/ 	.word	0x00003820
        /*04ec*/ 	.word	0x000000ff
        /*04f0*/ 	.word	0x00000000
        /*04f4*/ 	.short	0x010a
        /*04f6*/ 	.byte	0x06
	.zero		1


	//   ....[63]....
        /*04f8*/ 	.word	0x000038b0
        /*04fc*/ 	.word	0x000000ff
        /*0500*/ 	.word	0x00000000
        /*0504*/ 	.short	0x010a
        /*0506*/ 	.byte	0x06
	.zero		1


	//   ....[64]....
        /*0508*/ 	.word	0x00003940
        /*050c*/ 	.word	0x000000ff
        /*0510*/ 	.word	0x00000000
        /*0514*/ 	.short	0x010a
        /*0516*/ 	.byte	0x07
	.zero		1


	//   ....[65]....
        /*0518*/ 	.word	0x00003dc0
        /*051c*/ 	.word	0x00000000
        /*0520*/ 	.word	0x00000080
        /*0524*/ 	.short	0x010a
        /*0526*/ 	.byte	0xff
	.zero		1


	//   ....[66]....
        /*0528*/ 	.word	0x00003e80
        /*052c*/ 	.word	0x00000000
        /*0530*/ 	.word	0x00000000
        /*0534*/ 	.short	0x0101
        /*0536*/ 	.byte	0xff
	.zero		1


	//   ....[67]....
        /*0538*/ 	.word	0x000041a0
        /*053c*/ 	.word	0x000000ff
        /*0540*/ 	.word	0x00000078
        /*0544*/ 	.short	0x010a
        /*0546*/ 	.byte	0x07
	.zero		1


	//   ....[68]....
        /*0548*/ 	.word	0x00004390
        /*054c*/ 	.word	0x000000ff
        /*0550*/ 	.word	0x00000050
        /*0554*/ 	.short	0x010a
        /*0556*/ 	.byte	0x07
	.zero		1


	//   ....[69]....
        /*0558*/ 	.word	0x00004500
        /*055c*/ 	.word	0x000000ff
        /*0560*/ 	.word	0x00000030
        /*0564*/ 	.short	0x010b
        /*0566*/ 	.byte	0x07
	.zero		1


	//   ....[70]....
        /*0568*/ 	.word	0x00004510
        /*056c*/ 	.word	0x000000ff
        /*0570*/ 	.word	0x00000000
        /*0574*/ 	.short	0x0101
        /*0576*/ 	.byte	0x08
	.zero		1


	//   ....[71]....
        /*0578*/ 	.word	0x00004520
        /*057c*/ 	.word	0x000000ff
        /*0580*/ 	.word	0x00000058
        /*0584*/ 	.short	0x010a
        /*0586*/ 	.byte	0x07
	.zero		1


	//   ....[72]....
        /*0588*/ 	.word	0x00004670
        /*058c*/ 	.word	0x000000ff
        /*0590*/ 	.word	0x00000038
        /*0594*/ 	.short	0x010b
        /*0596*/ 	.byte	0x07
	.zero		1


	//   ....[73]....
        /*0598*/ 	.word	0x00004680
        /*059c*/ 	.word	0x000000ff
        /*05a0*/ 	.word	0x00000000
        /*05a4*/ 	.short	0x0101
        /*05a6*/ 	.byte	0x08
	.zero		1


	//   ....[74]....
        /*05a8*/ 	.word	0x00004690
        /*05ac*/ 	.word	0x000000ff
        /*05b0*/ 	.word	0x00000060
        /*05b4*/ 	.short	0x010a
        /*05b6*/ 	.byte	0x07
	.zero		1


	//   ....[75]....
        /*05b8*/ 	.word	0x00004810
        /*05bc*/ 	.word	0x000000ff
        /*05c0*/ 	.word	0x00000040
        /*05c4*/ 	.short	0x010b
        /*05c6*/ 	.byte	0x07
	.zero		1


	//   ....[76]....
        /*05c8*/ 	.word	0x00004850
        /*05cc*/ 	.word	0x000000ff
        /*05d0*/ 	.word	0x00000000
        /*05d4*/ 	.short	0x0101
        /*05d6*/ 	.byte	0x08
	.zero		1


	//   ....[77]....
        /*05d8*/ 	.word	0x00004890
        /*05dc*/ 	.word	0x000000ff
        /*05e0*/ 	.word	0x00000068
        /*05e4*/ 	.short	0x010a
        /*05e6*/ 	.byte	0x07
	.zero		1


	//   ....[78]....
        /*05e8*/ 	.word	0x00004ad0
        /*05ec*/ 	.word	0x000000ff
        /*05f0*/ 	.word	0x00000048
        /*05f4*/ 	.short	0x010b
        /*05f6*/ 	.byte	0x07
	.zero		1


	//   ....[79]....
        /*05f8*/ 	.word	0x00004af0
        /*05fc*/ 	.word	0x000000ff
        /*0600*/ 	.word	0x00000000
        /*0604*/ 	.short	0x0101
        /*0606*/ 	.byte	0x0d
	.zero		1


	//   ....[80]....
        /*0608*/ 	.word	0x00004b20
        /*060c*/ 	.word	0x000000ff
        /*0610*/ 	.word	0x00000050
        /*0614*/ 	.short	0x010a
        /*0616*/ 	.byte	0x07
	.zero		1


	//   ....[81]....
        /*0618*/ 	.word	0x00004b40
        /*061c*/ 	.word	0x000000ff
        /*0620*/ 	.word	0x00000058
        /*0624*/ 	.short	0x010a
        /*0626*/ 	.byte	0x07
	.zero		1


	//   ....[82]....
        /*0628*/ 	.word	0x00004b60
        /*062c*/ 	.word	0x000000ff
        /*0630*/ 	.word	0x00000060
        /*0634*/ 	.short	0x010a
        /*0636*/ 	.byte	0x07
	.zero		1


	//   ....[83]....
        /*0638*/ 	.word	0x00004ba0
        /*063c*/ 	.word	0x00000000
        /*0640*/ 	.word	0x00000068
        /*0644*/ 	.short	0x010a
        /*0646*/ 	.byte	0xff
	.zero		1


	//   ....[84]....
        /*0648*/ 	.word	0x00004ed0
        /*064c*/ 	.word	0x00000000
        /*0650*/ 	.word	0x00000080
        /*0654*/ 	.short	0x010a
        /*0656*/ 	.byte	0xff
	.zero		1


	//   ....[85]....
        /*0658*/ 	.word	0x00004fe0
        /*065c*/ 	.word	0x00000000
        /*0660*/ 	.word	0x00000000
        /*0664*/ 	.short	0x0101
        /*0666*/ 	.byte	0xff
	.zero		1


	//   ....[86]....
        /*0668*/ 	.word	0x00005a30
        /*066c*/ 	.word	0x000000ff
        /*0670*/ 	.word	0x00000030
        /*0674*/ 	.short	0x010a
        /*0676*/ 	.byte	0x30
	.zero		1


	//   ....[87]....
        /*0678*/ 	.word	0x00005a70
        /*067c*/ 	.word	0x00000040
        /*0680*/ 	.word	0x000000a0
        /*0684*/ 	.short	0x010a
        /*0686*/ 	.byte	0xff
	.zero		1


	//   ....[88]....
        /*0688*/ 	.word	0x00005b60
        /*068c*/ 	.word	0x000000ff
        /*0690*/ 	.word	0x00000030
        /*0694*/ 	.short	0x010a
        /*0696*/ 	.byte	0x30
	.zero		1


	//   ....[89]....
        /*0698*/ 	.word	0x00005c50
        /*069c*/ 	.word	0x00000040
        /*06a0*/ 	.word	0x000000a0
        /*06a4*/ 	.short	0x010a
        /*06a6*/ 	.byte	0xff
	.zero		1


	//   ....[90]....
        /*06a8*/ 	.word	0x00006720
        /*06ac*/ 	.word	0x00000000
        /*06b0*/ 	.word	0x00000000
        /*06b4*/ 	.short	0x0101
        /*06b6*/ 	.byte	0xff
	.zero		1


	//   ....[91]....
        /*06b8*/ 	.word	0x00006730
        /*06bc*/ 	.word	0x00000002
        /*06c0*/ 	.word	0x00000030
        /*06c4*/ 	.short	0x010a
        /*06c6*/ 	.byte	0xff
	.zero		1


	//   ....[92]....
        /*06c8*/ 	.word	0x00006810
        /*06cc*/ 	.word	0x00000002
        /*06d0*/ 	.word	0x00000030
        /*06d4*/ 	.short	0x010a
        /*06d6*/ 	.byte	0xff
	.zero		1


	//   ....[93]....
        /*06d8*/ 	.word	0x00007370
        /*06dc*/ 	.word	0x00000048
        /*06e0*/ 	.word	0x00000000
        /*06e4*/ 	.short	0x0101
        /*06e6*/ 	.byte	0xff
	.zero		1


	//   ....[94]....
        /*06e8*/ 	.word	0x00007390
        /*06ec*/ 	.word	0x00000000
        /*06f0*/ 	.word	0x00000030
        /*06f4*/ 	.short	0x010a
        /*06f6*/ 	.byte	0xff
	.zero		1


	//   ....[95]....
        /*06f8*/ 	.word	0x00007460
        /*06fc*/ 	.word	0x00000000
        /*0700*/ 	.word	0x00000030
        /*0704*/ 	.short	0x010a
        /*0706*/ 	.byte	0xff
	.zero		1


	//   ....[96]....
        /*0708*/ 	.word	0x00007fc0
        /*070c*/ 	.word	0x00000048
        /*0710*/ 	.word	0x00000000
        /*0714*/ 	.short	0x0101
        /*0716*/ 	.byte	0xff
	.zero		1


	//   ....[97]....
        /*0718*/ 	.word	0x00007fe0
        /*071c*/ 	.word	0x00000000
        /*0720*/ 	.word	0x00000030
        /*0724*/ 	.short	0x010a
        /*0726*/ 	.byte	0xff
	.zero		1


	//   ....[98]....
        /*0728*/ 	.word	0x000080b0
        /*072c*/ 	.word	0x00000000
        /*0730*/ 	.word	0x00000030
        /*0734*/ 	.short	0x010a
        /*0736*/ 	.byte	0xff
	.zero		1


	//   ....[99]....
        /*0738*/ 	.word	0x00008410
        /*073c*/ 	.word	0x000000ff
        /*0740*/ 	.word	0x00000000
        /*0744*/ 	.short	0x0101
        /*0746*/ 	.byte	0x05
	.zero		1


	//   ....[100]....
        /*0748*/ 	.word	0x00008c70
        /*074c*/ 	.word	0x00000000
        /*0750*/ 	.word	0x00000000
        /*0754*/ 	.short	0x0101
        /*0756*/ 	.byte	0xff
	.zero		1


	//   ....[101]....
        /*0758*/ 	.word	0x00008ee0
        /*075c*/ 	.word	0x000000ff
        /*0760*/ 	.word	0x00000000
        /*0764*/ 	.short	0x0101
        /*0766*/ 	.byte	0x04
	.zero		1


	//   ....[102]....
        /*0768*/ 	.word	0x00008f00
        /*076c*/ 	.word	0x00000002
        /*0770*/ 	.word	0x000000f0
        /*0774*/ 	.short	0x010a
        /*0776*/ 	.byte	0xff
	.zero		1


	//   ....[103]....
        /*0778*/ 	.word	0x00008f60
        /*077c*/ 	.word	0x00000002
        /*0780*/ 	.word	0x00000018
        /*0784*/ 	.short	0x010a
        /*0786*/ 	.byte	0xff
	.zero		1


	//   ....[104]....
        /*0788*/ 	.word	0x00008fc0
        /*078c*/ 	.word	0x00000002
        /*0790*/ 	.word	0x00000018
        /*0794*/ 	.short	0x010a
        /*0796*/ 	.byte	0xff
	.zero		1


	//   ....[105]....
        /*0798*/ 	.word	0x00009010
        /*079c*/ 	.word	0x00000002
        /*07a0*/ 	.word	0x00000080
        /*07a4*/ 	.short	0x010a
        /*07a6*/ 	.byte	0xff
	.zero		1


	//   ....[106]....
        /*07a8*/ 	.word	0x00009070
        /*07ac*/ 	.word	0x00000000
        /*07b0*/ 	.word	0x00000000
        /*07b4*/ 	.short	0x010a
        /*07b6*/ 	.byte	0xff
	.zero		1


	//   ....[107]....
        /*07b8*/ 	.word	0x000090d0
        /*07bc*/ 	.word	0x00000000
        /*07c0*/ 	.word	0x00000000
        /*07c4*/ 	.short	0x010a
        /*07c6*/ 	.byte	0xff
	.zero		1


	//   ....[108]....
        /*07c8*/ 	.word	0x00009120
        /*07cc*/ 	.word	0x00000000
        /*07d0*/ 	.word	0x000000e0
        /*07d4*/ 	.short	0x010a
        /*07d6*/ 	.byte	0xff
	.zero		1


	//   ....[109]....
        /*07d8*/ 	.word	0x00009180
        /*07dc*/ 	.word	0x00000000
        /*07e0*/ 	.word	0x00000090
        /*07e4*/ 	.short	0x010a
        /*07e6*/ 	.byte	0xff
	.zero		1


	//   ....[110]....
        /*07e8*/ 	.word	0x000091d0
        /*07ec*/ 	.word	0x00000000
        /*07f0*/ 	.word	0x00000080
        /*07f4*/ 	.short	0x010a
        /*07f6*/ 	.byte	0xff
	.zero		1


	//   ....[111]....
        /*07f8*/ 	.word	0x00009230
        /*07fc*/ 	.word	0x00000000
        /*0800*/ 	.word	0x00000090
        /*0804*/ 	.short	0x010a
        /*0806*/ 	.byte	0xff
	.zero		1


	//   ....[112]....
        /*0808*/ 	.word	0x00009280
        /*080c*/ 	.word	0x00000000
        /*0810*/ 	.word	0x00000080
        /*0814*/ 	.short	0x010a
        /*0816*/ 	.byte	0xff
	.zero		1


	//   ....[113]....
        /*0818*/ 	.word	0x000092e0
        /*081c*/ 	.word	0x00000002
        /*0820*/ 	.word	0x000000c0
        /*0824*/ 	.short	0x010a
        /*0826*/ 	.byte	0xff
	.zero		1


	//   ....[114]....
        /*0828*/ 	.word	0x00009340
        /*082c*/ 	.word	0x00000000
        /*0830*/ 	.word	0x00000000
        /*0834*/ 	.short	0x010a
        /*0836*/ 	.byte	0xff
	.zero		1


	//   ....[115]....
        /*0838*/ 	.word	0x000093a0
        /*083c*/ 	.word	0x00000000
        /*0840*/ 	.word	0x00000000
        /*0844*/ 	.short	0x010a
        /*0846*/ 	.byte	0xff
	.zero		1


	//   ....[116]....
        /*0848*/ 	.word	0x00009400
        /*084c*/ 	.word	0x00000000
        /*0850*/ 	.word	0x00000000
        /*0854*/ 	.short	0x010a
        /*0856*/ 	.byte	0xff
	.zero		1


	//   ....[117]....
        /*0858*/ 	.word	0x00009460
        /*085c*/ 	.word	0x00000000
        /*0860*/ 	.word	0x00000000
        /*0864*/ 	.short	0x010a
        /*0866*/ 	.byte	0xff
	.zero		1


	//   ....[118]....
        /*0868*/ 	.word	0x000094c0
        /*086c*/ 	.word	0x00000000
        /*0870*/ 	.word	0x00000000
        /*0874*/ 	.short	0x010a
        /*0876*/ 	.byte	0xff
	.zero		1


	//   ....[119]....
        /*0878*/ 	.word	0x00009510
        /*087c*/ 	.word	0x00000000
        /*0880*/ 	.word	0x00000080
        /*0884*/ 	.short	0x010a
        /*0886*/ 	.byte	0xff
	.zero		1


	//   ....[120]....
        /*0888*/ 	.word	0x00009570
        /*088c*/ 	.word	0x00000000
        /*0890*/ 	.word	0x00000078
        /*0894*/ 	.short	0x010a
        /*0896*/ 	.byte	0xff
	.zero		1


	//   ....[121]....
        /*0898*/ 	.word	0x000095d0
        /*089c*/ 	.word	0x00000000
        /*08a0*/ 	.word	0x00000050
        /*08a4*/ 	.short	0x010a
        /*08a6*/ 	.byte	0xff
	.zero		1


	//   ....[122]....
        /*08a8*/ 	.word	0x00009630
        /*08ac*/ 	.word	0x00000000
        /*08b0*/ 	.word	0x00000058
        /*08b4*/ 	.short	0x010a
        /*08b6*/ 	.byte	0xff
	.zero		1


	//   ....[123]....
        /*08b8*/ 	.word	0x00009690
        /*08bc*/ 	.word	0x00000000
        /*08c0*/ 	.word	0x00000060
        /*08c4*/ 	.short	0x010a
        /*08c6*/ 	.byte	0xff
	.zero		1


	//   ....[124]....
        /*08c8*/ 	.word	0x000096f0
        /*08cc*/ 	.word	0x00000000
        /*08d0*/ 	.word	0x00000068
        /*08d4*/ 	.short	0x010a
        /*08d6*/ 	.byte	0xff
	.zero		1


	//   ....[125]....
        /*08d8*/ 	.word	0x00009750
        /*08dc*/ 	.word	0x00000000
        /*08e0*/ 	.word	0x00000050
        /*08e4*/ 	.short	0x010a
        /*08e6*/ 	.byte	0xff
	.zero		1


	//   ....[126]....
        /*08e8*/ 	.word	0x000097b0
        /*08ec*/ 	.word	0x00000000
        /*08f0*/ 	.word	0x00000058
        /*08f4*/ 	.short	0x010a
        /*08f6*/ 	.byte	0xff
	.zero		1


	//   ....[127]....
        /*08f8*/ 	.word	0x00009810
        /*08fc*/ 	.word	0x00000000
        /*0900*/ 	.word	0x00000060
        /*0904*/ 	.short	0x010a
        /*0906*/ 	.byte	0xff
	.zero		1


	//   ....[128]....
        /*0908*/ 	.word	0x00009860
        /*090c*/ 	.word	0x00000000
        /*0910*/ 	.word	0x00000080
        /*0914*/ 	.short	0x010a
        /*0916*/ 	.byte	0xff
	.zero		1


	//   ....[129]....
        /*0918*/ 	.word	0x000098c0
        /*091c*/ 	.word	0x00000002
        /*0920*/ 	.word	0x00000030
        /*0924*/ 	.short	0x010a
        /*0926*/ 	.byte	0xff
	.zero		1


	//   ....[130]....
        /*0928*/ 	.word	0x00009910
        /*092c*/ 	.word	0x00000040
        /*0930*/ 	.word	0x000000a0
        /*0934*/ 	.short	0x010a
        /*0936*/ 	.byte	0xff
	.zero		1


	//   ....[131]....
        /*0938*/ 	.word	0x00009960
        /*093c*/ 	.word	0x00000002
        /*0940*/ 	.word	0x00000030
        /*0944*/ 	.short	0x010a
        /*0946*/ 	.byte	0xff
	.zero		1


	//   ....[132]....
        /*0948*/ 	.word	0x000099b0
        /*094c*/ 	.word	0x00000000
        /*0950*/ 	.word	0x00000030
        /*0954*/ 	.short	0x010a
        /*0956*/ 	.byte	0xff
	.zero		1


	//   ....[133]....
        /*0958*/ 	.word	0x00009a00
        /*095c*/ 	.word	0x00000000
        /*0960*/ 	.word	0x00000030
        /*0964*/ 	.short	0x010a
        /*0966*/ 	.byte	0xff
	.zero		1


	//----- nvinfo : EIATTR_NUM_MBARRIERS
	.align		4
.L_47:
        /*0968*/ 	.byte	0x03, 0x38
        /*096a*/ 	.short	0x0020


	//----- nvinfo : EIATTR_EXIT_INSTR_OFFSETS
	.align		4
        /*096c*/ 	.byte	0x04, 0x1c
        /*096e*/ 	.short	(.L_49 - .L_48)


	//   ....[0]....
.L_48:
        /*0970*/ 	.word	0x00002590


	//   ....[1]....
        /*0974*/ 	.word	0x00002a80


	//   ....[2]....
        /*0978*/ 	.word	0x00002ae0


	//   ....[3]....
        /*097c*/ 	.word	0x00003ba0


	//   ....[4]....
        /*0980*/ 	.word	0x00004bd0


	//   ....[5]....
        /*0984*/ 	.word	0x00004c10


	//   ....[6]....
        /*0988*/ 	.word	0x00008dd0


	//   ....[7]....
        /*098c*/ 	.word	0x00008e50


	//   ....[8]....
        /*0990*/ 	.word	0x00008e80


	//   ....[9]....
        /*0994*/ 	.word	0x00008ef0


	//----- nvinfo : EIATTR_MAX_THREADS
	.align		4
.L_49:
        /*0998*/ 	.byte	0x04, 0x05
        /*099a*/ 	.short	(.L_51 - .L_50)
.L_50:
        /*099c*/ 	.word	0x00000100
        /*09a0*/ 	.word	0x00000001
        /*09a4*/ 	.word	0x00000001


	//----- nvinfo : EIATTR_CRS_STACK_SIZE
	.align		4
.L_51:
        /*09a8*/ 	.byte	0x04, 0x1e
        /*09aa*/ 	.short	(.L_53 - .L_52)
.L_52:
        /*09ac*/ 	.word	0x00000000


	//----- nvinfo : EIATTR_CBANK_PARAM_SIZE
	.align		4
.L_53:
        /*09b0*/ 	.byte	0x03, 0x19
        /*09b2*/ 	.short	0x0800


	//----- nvinfo : EIATTR_PARAM_CBANK
	.align		4
        /*09b4*/ 	.byte	0x04, 0x0a
        /*09b6*/ 	.short	(.L_55 - .L_54)
	.align		4
.L_54:
        /*09b8*/ 	.word	index@(.nv.constant0._ZN7cutlass13device_kernelINS_4gemm6kernel13GemmUniversalIN4cute5tupleIJiiiiEEENS1_10collective13CollectiveMmaINS1_35MainloopSm100TmaUmmaWarpSpecializedILi3ELi2ELi4ENS5_IJNS4_1CILi1EEESB_SB_EEEEENS5_IJNSA_ILi128EEESE_SE_EEENS_10bfloat16_tENS5_IJlSB_lEEESG_SH_NS4_8TiledMMAINS4_8MMA_AtomIJNS4_20SM100_MMA_F16BF16_SSISG_SG_fLi128ELi128ELNS4_4UMMA5MajorE0ELSM_0ELNSL_7ScaleInE0ELSN_0EEEEEENS4_6LayoutISC_NS5_IJNSA_ILi0EEESR_SR_EEEEENS5_IJNS4_10UnderscoreESU_SU_EEEEENS4_13SM90_TMA_LOADENS4_14ComposedLayoutINS4_7SwizzleILi3ELi4ELi3EEENS4_18smem_ptr_flag_bitsILi16EEENSQ_INS5_IJNSA_ILi8EEENSA_ILi64EEEEEENS5_IJS14_SB_EEEEEEEvNS4_8identityESX_S18_vS19_EENS_8epilogue10collective18CollectiveEpilogueINS1B_23Sm100TmaWarpSpecializedILi4ELi2ELi32ELb1ELb0EEEJSF_NS5_IJNSQ_ISE_SB_EENSQ_INSA_ILi32EEESB_EEEEESG_SH_SG_SH_NS1B_6fusion15FusionCallbacksIS1F_NS1K_17LinearCombinationISG_fSG_fLNS_15FloatRoundStyleE2EEESF_S1J_JEEENS4_5SM1004TMEM4LOAD26SM100_TMEM_LOAD_32dp32b32xESX_NSY_INSZ_ILi2ELi4ELi3EEES12_NSQ_INS5_IJS13_S1H_EEENS5_IJS1H_SB_EEEEEEENS4_39AutoVectorizingCopyWithAssumedAlignmentILi128EEENS4_14SM90_TMA_STOREES1Y_S20_S20_EEEvvEEEEvNT_6ParamsE)
        /*09bc*/ 	.short	0x0380
        /*09be*/ 	.short	0x0800


	//----- nvinfo : EIATTR_SW_WAR
	.align		4
.L_55:
        /*09c0*/ 	.byte	0x04, 0x36
        /*09c2*/ 	.short	(.L_57 - .L_56)
.L_56:
        /*09c4*/ 	.word	0x00000008
.L_57:


//--------------------- .nv.callgraph             --------------------------
	.section	.nv.callgraph,"",@"SHT_CUDA_CALLGRAPH"
	.align	4
	.sectionentsize	8
	.align		4
        /*0000*/ 	.word	0x00000000
	.align		4
        /*0004*/ 	.word	0xffffffff
	.align		4
        /*0008*/ 	.word	index@(_ZN7cutlass13device_kernelINS_4gemm6kernel13GemmUniversalIN4cute5tupleIJiiiiEEENS1_10collective13CollectiveMmaINS1_35MainloopSm100TmaUmmaWarpSpecializedILi3ELi2ELi4ENS5_IJNS4_1CILi1EEESB_SB_EEEEENS5_IJNSA_ILi128EEESE_SE_EEENS_10bfloat16_tENS5_IJlSB_lEEESG_SH_NS4_8TiledMMAINS4_8MMA_AtomIJNS4_20SM100_MMA_F16BF16_SSISG_SG_fLi128ELi128ELNS4_4UMMA5MajorE0ELSM_0ELNSL_7ScaleInE0ELSN_0EEEEEENS4_6LayoutISC_NS5_IJNSA_ILi0EEESR_SR_EEEEENS5_IJNS4_10UnderscoreESU_SU_EEEEENS4_13SM90_TMA_LOADENS4_14ComposedLayoutINS4_7SwizzleILi3ELi4ELi3EEENS4_18smem_ptr_flag_bitsILi16EEENSQ_INS5_IJNSA_ILi8EEENSA_ILi64EEEEEENS5_IJS14_SB_EEEEEEEvNS4_8identityESX_S18_vS19_EENS_8epilogue10collective18CollectiveEpilogueINS1B_23Sm100TmaWarpSpecializedILi4ELi2ELi32ELb1ELb0EEEJSF_NS5_IJNSQ_ISE_SB_EENSQ_INSA_ILi32EEESB_EEEEESG_SH_SG_SH_NS1B_6fusion15FusionCallbacksIS1F_NS1K_17LinearCombinationISG_fSG_fLNS_15FloatRoundStyleE2EEESF_S1J_JEEENS4_5SM1004TMEM4LOAD26SM100_TMEM_LOAD_32dp32b32xESX_NSY_INSZ_ILi2ELi4ELi3EEES12_NSQ_INS5_IJS13_S1H_EEENS5_IJS1H_SB_EEEEEEENS4_39AutoVectorizingCopyWithAssumedAlignmentILi128EEENS4_14SM90_TMA_STOREES1Y_S20_S20_EEEvvEEEEvNT_6ParamsE)
	.align		4
        /*000c*/ 	.word	index@(__assertfail)
	.align		4
        /*0010*/ 	.word	0x00000000
	.align		4
        /*0014*/ 	.word	0xfffffffe
	.align		4
        /*0018*/ 	.word	0x00000000
	.align		4
        /*001c*/ 	.word	0xfffffffd
	.align		4
        /*0020*/ 	.word	0x00000000
	.align		4
        /*0024*/ 	.word	0xfffffffc


//--------------------- .nv.constant4             --------------------------
	.section	.nv.constant4,"a",@progbits
	.align	8
	.align		8
.nv.constant4:
        /*0000*/ 	.dword	__assertfail
	.align		8
        /*0008*/ 	.dword	__unnamed_1
	.align		8
        /*0010*/ 	.dword	__unnamed_2
	.align		8
        /*0018*/ 	.dword	_ZN39_INTERNAL_6ecd2c8b_4_k_cu_37598042_75704cuda3std3__45__cpo5beginE
	.align		8
        /*0020*/ 	.dword	_ZN39_INTERNAL_6ecd2c8b_4_k_cu_37598042_75704cuda3std3__45__cpo3endE
	.align		8
        /*0028*/ 	.dword	_ZN39_INTERNAL_6ecd2c8b_4_k_cu_37598042_75704cuda3std3__45__cpo6cbeginE
	.align		8
        /*0030*/ 	.dword	_ZN39_INTERNAL_6ecd2c8b_4_k_cu_37598042_75704cuda3std3__45__cpo4cendE
	.align		8
        /*0038*/ 	.dword	_ZN39_INTERNAL_6ecd2c8b_4_k_cu_37598042_75704cuda3std3__441_GLOBAL__N__6ecd2c8b_4_k_cu_37598042_75706ignoreE
	.align		8
        /*0040*/ 	.dword	_ZN39_INTERNAL_6ecd2c8b_4_k_cu_37598042_75704cuda3std3__419piecewise_constructE
	.align		8
        /*0048*/ 	.dword	_ZN39_INTERNAL_6ecd2c8b_4_k_cu_37598042_75704cuda3std3__48in_placeE
	.align		8
        /*0050*/ 	.dword	_ZN39_INTERNAL_6ecd2c8b_4_k_cu_37598042_75704cuda3std6ranges3__45__cpo4swapE
	.align		8
        /*0058*/ 	.dword	_ZN39_INTERNAL_6ecd2c8b_4_k_cu_37598042_75704cuda3std6ranges3__45__cpo9iter_moveE
	.align		8
        /*0060*/ 	.dword	_ZN39_INTERNAL_6ecd2c8b_4_k_cu_37598042_75704cute7productE
	.align		8
        /*0068*/ 	.dword	_ZN39_INTERNAL_6ecd2c8b_4_k_cu_37598042_75704cute1_E
	.align		8
        /*0070*/ 	.dword	$str$25
	.align		8
        /*0078*/ 	.dword	$str$26
	.align		8
        /*0080*/ 	.dword	$str$27
	.align		8
        /*0088*/ 	.dword	$str$28


//--------------------- .text._ZN7cutlass13device_kernelINS_4gemm6kernel13GemmUniversalIN4cute5tupleIJiiiiEEENS1_10collective13CollectiveMmaINS1_35MainloopSm100TmaUmmaWarpSpecializedILi3ELi2ELi4ENS5_IJNS4_1CILi1EEESB_SB_EEEEENS5_IJNSA_ILi128EEESE_SE_EEENS_10bfloat16_tENS5_IJlSB_lEEESG_SH_NS4_8TiledMMAINS4_8MMA_AtomIJNS4_20SM100_MMA_F16BF16_SSISG_SG_fLi128ELi128ELNS4_4UMMA5MajorE0ELSM_0ELNSL_7ScaleInE0ELSN_0EEEEEENS4_6LayoutISC_NS5_IJNSA_ILi0EEESR_SR_EEEEENS5_IJNS4_10UnderscoreESU_SU_EEEEENS4_13SM90_TMA_LOADENS4_14ComposedLayoutINS4_7SwizzleILi3ELi4ELi3EEENS4_18smem_ptr_flag_bitsILi16EEENSQ_INS5_IJNSA_ILi8EEENSA_ILi64EEEEEENS5_IJS14_SB_EEEEEEEvNS4_8identityESX_S18_vS19_EENS_8epilogue10collective18CollectiveEpilogueINS1B_23Sm100TmaWarpSpecializedILi4ELi2ELi32ELb1ELb0EEEJSF_NS5_IJNSQ_ISE_SB_EENSQ_INSA_ILi32EEESB_EEEEESG_SH_SG_SH_NS1B_6fusion15FusionCallbacksIS1F_NS1K_17LinearCombinationISG_fSG_fLNS_15FloatRoundStyleE2EEESF_S1J_JEEENS4_5SM1004TMEM4LOAD26SM100_TMEM_LOAD_32dp32b32xESX_NSY_INSZ_ILi2ELi4ELi3EEES12_NSQ_INS5_IJS13_S1H_EEENS5_IJS1H_SB_EEEEEEENS4_39AutoVectorizingCopyWithAssumedAlignmentILi128EEENS4_14SM90_TMA_STOREES1Y_S20_S20_EEEvvEEEEvNT_6ParamsE --------------------------
	.section	.text._ZN7cutlass13device_kernelINS_4gemm6kernel13GemmUniversalIN4cute5tupleIJiiiiEEENS1_10collective13CollectiveMmaINS1_35MainloopSm100TmaUmmaWarpSpecializedILi3ELi2ELi4ENS5_IJNS4_1CILi1EEESB_SB_EEEEENS5_IJNSA_ILi128EEESE_SE_EEENS_10bfloat16_tENS5_IJlSB_lEEESG_SH_NS4_8TiledMMAINS4_8MMA_AtomIJNS4_20SM100_MMA_F16BF16_SSISG_SG_fLi128ELi128ELNS4_4UMMA5MajorE0ELSM_0ELNSL_7ScaleInE0ELSN_0EEEEEENS4_6LayoutISC_NS5_IJNSA_ILi0EEESR_SR_EEEEENS5_IJNS4_10UnderscoreESU_SU_EEEEENS4_13SM90_TMA_LOADENS4_14ComposedLayoutINS4_7SwizzleILi3ELi4ELi3EEENS4_18smem_ptr_flag_bitsILi16EEENSQ_INS5_IJNSA_ILi8EEENSA_ILi64EEEEEENS5_IJS14_SB_EEEEEEEvNS4_8identityESX_S18_vS19_EENS_8epilogue10collective18CollectiveEpilogueINS1B_23Sm100TmaWarpSpecializedILi4ELi2ELi32ELb1ELb0EEEJSF_NS5_IJNSQ_ISE_SB_EENSQ_INSA_ILi32EEESB_EEEEESG_SH_SG_SH_NS1B_6fusion15FusionCallbacksIS1F_NS1K_17LinearCombinationISG_fSG_fLNS_15FloatRoundStyleE2EEESF_S1J_JEEENS4_5SM1004TMEM4LOAD26SM100_TMEM_LOAD_32dp32b32xESX_NSY_INSZ_ILi2ELi4ELi3EEES12_NSQ_INS5_IJS13_S1H_EEENS5_IJS1H_SB_EEEEEEENS4_39AutoVectorizingCopyWithAssumedAlignmentILi128EEENS4_14SM90_TMA_STOREES1Y_S20_S20_EEEvvEEEEvNT_6ParamsE,"ax",@progbits
	.align	128
.text._ZN7cutlass13device_kernelINS_4gemm6kernel13GemmUniversalIN4cute5tupleIJiiiiEEENS1_10collective13CollectiveMmaINS1_35MainloopSm100TmaUmmaWarpSpecializedILi3ELi2ELi4ENS5_IJNS4_1CILi1EEESB_SB_EEEEENS5_IJNSA_ILi128EEESE_SE_EEENS_10bfloat16_tENS5_IJlSB_lEEESG_SH_NS4_8TiledMMAINS4_8MMA_AtomIJNS4_20SM100_MMA_F16BF16_SSISG_SG_fLi128ELi128ELNS4_4UMMA5MajorE0ELSM_0ELNSL_7ScaleInE0ELSN_0EEEEEENS4_6LayoutISC_NS5_IJNSA_ILi0EEESR_SR_EEEEENS5_IJNS4_10UnderscoreESU_SU_EEEEENS4_13SM90_TMA_LOADENS4_14ComposedLayoutINS4_7SwizzleILi3ELi4ELi3EEENS4_18smem_ptr_flag_bitsILi16EEENSQ_INS5_IJNSA_ILi8EEENSA_ILi64EEEEEENS5_IJS14_SB_EEEEEEEvNS4_8identityESX_S18_vS19_EENS_8epilogue10collective18CollectiveEpilogueINS1B_23Sm100TmaWarpSpecializedILi4ELi2ELi32ELb1ELb0EEEJSF_NS5_IJNSQ_ISE_SB_EENSQ_INSA_ILi32EEESB_EEEEESG_SH_SG_SH_NS1B_6fusion15FusionCallbacksIS1F_NS1K_17LinearCombinationISG_fSG_fLNS_15FloatRoundStyleE2EEESF_S1J_JEEENS4_5SM1004TMEM4LOAD26SM100_TMEM_LOAD_32dp32b32xESX_NSY_INSZ_ILi2ELi4ELi3EEES12_NSQ_INS5_IJS13_S1H_EEENS5_IJS1H_SB_EEEEEEENS4_39AutoVectorizingCopyWithAssumedAlignmentILi128EEENS4_14SM90_TMA_STOREES1Y_S20_S20_EEEvvEEEEvNT_6ParamsE:
        .type           _ZN7cutlass13device_kernelINS_4gemm6kernel13GemmUniversalIN4cute5tupleIJiiiiEEENS1_10collective13CollectiveMmaINS1_35MainloopSm100TmaUmmaWarpSpecializedILi3ELi2ELi4ENS5_IJNS4_1CILi1EEESB_SB_EEEEENS5_IJNSA_ILi128EEESE_SE_EEENS_10bfloat16_tENS5_IJlSB_lEEESG_SH_NS4_8TiledMMAINS4_8MMA_AtomIJNS4_20SM100_MMA_F16BF16_SSISG_SG_fLi128ELi128ELNS4_4UMMA5MajorE0ELSM_0ELNSL_7ScaleInE0ELSN_0EEEEEENS4_6LayoutISC_NS5_IJNSA_ILi0EEESR_SR_EEEEENS5_IJNS4_10UnderscoreESU_SU_EEEEENS4_13SM90_TMA_LOADENS4_14ComposedLayoutINS4_7SwizzleILi3ELi4ELi3EEENS4_18smem_ptr_flag_bitsILi16EEENSQ_INS5_IJNSA_ILi8EEENSA_ILi64EEEEEENS5_IJS14_SB_EEEEEEEvNS4_8identityESX_S18_vS19_EENS_8epilogue10collective18CollectiveEpilogueINS1B_23Sm100TmaWarpSpecializedILi4ELi2ELi32ELb1ELb0EEEJSF_NS5_IJNSQ_ISE_SB_EENSQ_INSA_ILi32EEESB_EEEEESG_SH_SG_SH_NS1B_6fusion15FusionCallbacksIS1F_NS1K_17LinearCombinationISG_fSG_fLNS_15FloatRoundStyleE2EEESF_S1J_JEEENS4_5SM1004TMEM4LOAD26SM100_TMEM_LOAD_32dp32b32xESX_NSY_INSZ_ILi2ELi4ELi3EEES12_NSQ_INS5_IJS13_S1H_EEENS5_IJS1H_SB_EEEEEEENS4_39AutoVectorizingCopyWithAssumedAlignmentILi128EEENS4_14SM90_TMA_STOREES1Y_S20_S20_EEEvvEEEEvNT_6ParamsE,@function
        .size           _ZN7cutlass13device_kernelINS_4gemm6kernel13GemmUniversalIN4cute5tupleIJiiiiEEENS1_10collective13CollectiveMmaINS1_35MainloopSm100TmaUmmaWarpSpecializedILi3ELi2ELi4ENS5_IJNS4_1CILi1EEESB_SB_EEEEENS5_IJNSA_ILi128EEESE_SE_EEENS_10bfloat16_tENS5_IJlSB_lEEESG_SH_NS4_8TiledMMAINS4_8MMA_AtomIJNS4_20SM100_MMA_F16BF16_SSISG_SG_fLi128ELi128ELNS4_4UMMA5MajorE0ELSM_0ELNSL_7ScaleInE0ELSN_0EEEEEENS4_6LayoutISC_NS5_IJNSA_ILi0EEESR_SR_EEEEENS5_IJNS4_10UnderscoreESU_SU_EEEEENS4_13SM90_TMA_LOADENS4_14ComposedLayoutINS4_7SwizzleILi3ELi4ELi3EEENS4_18smem_ptr_flag_bitsILi16EEENSQ_INS5_IJNSA_ILi8EEENSA_ILi64EEEEEENS5_IJS14_SB_EEEEEEEvNS4_8identityESX_S18_vS19_EENS_8epilogue10collective18CollectiveEpilogueINS1B_23Sm100TmaWarpSpecializedILi4ELi2ELi32ELb1ELb0EEEJSF_NS5_IJNSQ_ISE_SB_EENSQ_INSA_ILi32EEESB_EEEEESG_SH_SG_SH_NS1B_6fusion15FusionCallbacksIS1F_NS1K_17LinearCombinationISG_fSG_fLNS_15FloatRoundStyleE2EEESF_S1J_JEEENS4_5SM1004TMEM4LOAD26SM100_TMEM_LOAD_32dp32b32xESX_NSY_INSZ_ILi2ELi4ELi3EEES12_NSQ_INS5_IJS13_S1H_EEENS5_IJS1H_SB_EEEEEEENS4_39AutoVectorizingCopyWithAssumedAlignmentILi128EEENS4_14SM90_TMA_STOREES1Y_S20_S20_EEEvvEEEEvNT_6ParamsE,(.L_x_173 - _ZN7cutlass13device_kernelINS_4gemm6kernel13GemmUniversalIN4cute5tupleIJiiiiEEENS1_10collective13CollectiveMmaINS1_35MainloopSm100TmaUmmaWarpSpecializedILi3ELi2ELi4ENS5_IJNS4_1CILi1EEESB_SB_EEEEENS5_IJNSA_ILi128EEESE_SE_EEENS_10bfloat16_tENS5_IJlSB_lEEESG_SH_NS4_8TiledMMAINS4_8MMA_AtomIJNS4_20SM100_MMA_F16BF16_SSISG_SG_fLi128ELi128ELNS4_4UMMA5MajorE0ELSM_0ELNSL_7ScaleInE0ELSN_0EEEEEENS4_6LayoutISC_NS5_IJNSA_ILi0EEESR_SR_EEEEENS5_IJNS4_10UnderscoreESU_SU_EEEEENS4_13SM90_TMA_LOADENS4_14ComposedLayoutINS4_7SwizzleILi3ELi4ELi3EEENS4_18smem_ptr_flag_bitsILi16EEENSQ_INS5_IJNSA_ILi8EEENSA_ILi64EEEEEENS5_IJS14_SB_EEEEEEEvNS4_8identityESX_S18_vS19_EENS_8epilogue10collective18CollectiveEpilogueINS1B_23Sm100TmaWarpSpecializedILi4ELi2ELi32ELb1ELb0EEEJSF_NS5_IJNSQ_ISE_SB_EENSQ_INSA_ILi32EEESB_EEEEESG_SH_SG_SH_NS1B_6fusion15FusionCallbacksIS1F_NS1K_17LinearCombinationISG_fSG_fLNS_15FloatRoundStyleE2EEESF_S1J_JEEENS4_5SM1004TMEM4LOAD26SM100_TMEM_LOAD_32dp32b32xESX_NSY_INSZ_ILi2ELi4ELi3EEES12_NSQ_INS5_IJS13_S1H_EEENS5_IJS1H_SB_EEEEEEENS4_39AutoVectorizingCopyWithAssumedAlignmentILi128EEENS4_14SM90_TMA_STOREES1Y_S20_S20_EEEvvEEEEvNT_6ParamsE)
        .other          _ZN7cutlass13device_kernelINS_4gemm6kernel13GemmUniversalIN4cute5tupleIJiiiiEEENS1_10collective13CollectiveMmaINS1_35MainloopSm100TmaUmmaWarpSpecializedILi3ELi2ELi4ENS5_IJNS4_1CILi1EEESB_SB_EEEEENS5_IJNSA_ILi128EEESE_SE_EEENS_10bfloat16_tENS5_IJlSB_lEEESG_SH_NS4_8TiledMMAINS4_8MMA_AtomIJNS4_20SM100_MMA_F16BF16_SSISG_SG_fLi128ELi128ELNS4_4UMMA5MajorE0ELSM_0ELNSL_7ScaleInE0ELSN_0EEEEEENS4_6LayoutISC_NS5_IJNSA_ILi0EEESR_SR_EEEEENS5_IJNS4_10UnderscoreESU_SU_EEEEENS4_13SM90_TMA_LOADENS4_14ComposedLayoutINS4_7SwizzleILi3ELi4ELi3EEENS4_18smem_ptr_flag_bitsILi16EEENSQ_INS5_IJNSA_ILi8EEENSA_ILi64EEEEEENS5_IJS14_SB_EEEEEEEvNS4_8identityESX_S18_vS19_EENS_8epilogue10collective18CollectiveEpilogueINS1B_23Sm100TmaWarpSpecializedILi4ELi2ELi32ELb1ELb0EEEJSF_NS5_IJNSQ_ISE_SB_EENSQ_INSA_ILi32EEESB_EEEEESG_SH_SG_SH_NS1B_6fusion15FusionCallbacksIS1F_NS1K_17LinearCombinationISG_fSG_fLNS_15FloatRoundStyleE2EEESF_S1J_JEEENS4_5SM1004TMEM4LOAD26SM100_TMEM_LOAD_32dp32b32xESX_NSY_INSZ_ILi2ELi4ELi3EEES12_NSQ_INS5_IJS13_S1H_EEENS5_IJS1H_SB_EEEEEEENS4_39AutoVectorizingCopyWithAssumedAlignmentILi128EEENS4_14SM90_TMA_STOREES1Y_S20_S20_EEEvvEEEEvNT_6ParamsE,@"STO_CUDA_ENTRY STV_DEFAULT"
_ZN7cutlass13device_kernelINS_4gemm6kernel13GemmUniversalIN4cute5tupleIJiiiiEEENS1_10collective13CollectiveMmaINS1_35MainloopSm100TmaUmmaWarpSpecializedILi3ELi2ELi4ENS5_IJNS4_1CILi1EEESB_SB_EEEEENS5_IJNSA_ILi128EEESE_SE_EEENS_10bfloat16_tENS5_IJlSB_lEEESG_SH_NS4_8TiledMMAINS4_8MMA_AtomIJNS4_20SM100_MMA_F16BF16_SSISG_SG_fLi128ELi128ELNS4_4UMMA5MajorE0ELSM_0ELNSL_7ScaleInE0ELSN_0EEEEEENS4_6LayoutISC_NS5_IJNSA_ILi0EEESR_SR_EEEEENS5_IJNS4_10UnderscoreESU_SU_EEEEENS4_13SM90_TMA_LOADENS4_14ComposedLayoutINS4_7SwizzleILi3ELi4ELi3EEENS4_18smem_ptr_flag_bitsILi16EEENSQ_INS5_IJNSA_ILi8EEENSA_ILi64EEEEEENS5_IJS14_SB_EEEEEEEvNS4_8identityESX_S18_vS19_EENS_8epilogue10collective18CollectiveEpilogueINS1B_23Sm100TmaWarpSpecializedILi4ELi2ELi32ELb1ELb0EEEJSF_NS5_IJNSQ_ISE_SB_EENSQ_INSA_ILi32EEESB_EEEEESG_SH_SG_SH_NS1B_6fusion15FusionCallbacksIS1F_NS1K_17LinearCombinationISG_fSG_fLNS_15FloatRoundStyleE2EEESF_S1J_JEEENS4_5SM1004TMEM4LOAD26SM100_TMEM_LOAD_32dp32b32xESX_NSY_INSZ_ILi2ELi4ELi3EEES12_NSQ_INS5_IJS13_S1H_EEENS5_IJS1H_SB_EEEEEEENS4_39AutoVectorizingCopyWithAssumedAlignmentILi128EEENS4_14SM90_TMA_STOREES1Y_S20_S20_EEEvvEEEEvNT_6ParamsE:
[----:B------:R-:W1:Y:S01]  /*0000*/  LDC R1, c[0x0][0x37c] ;  /* 0x0000df00ff017b82 */ /* 0x000e620000000800 */
[----:B------:R-:W2:Y:S01]  /*0010*/  S2R R101, SR_TID.X ;  /* 0x0000000000657919 */ /* 0x000ea20000002100 */
[----:B------:R-:W3:Y:S01]  /*0020*/  LDCU.64 UR4, c[0x0][0x890] ;  /* 0x00011200ff0477ac */ /* 0x000ee20008000a00 */
[----:B------:R-:W-:Y:S02]  /*0030*/  PRMT R88, RZ, 0x7610, R88 ;  /* 0x00007610ff587816 */ /* 0x000fe40000000058 */
[----:B------:R-:W-:Y:S01]  /*0040*/  ELECT P5, URZ, PT ;  /* 0x0000000000ff782f */ /* 0x000fe200038a0000 */
[----:B------:R-:W4:Y:S01]  /*0050*/  LDCU.64 UR46, c[0x0][0x358] ;  /* 0x00006b00ff2e77ac */ /* 0x000f220008000a00 */
[----:B---3--:R-:W-:-:S04]  /*0060*/  UISETP.NE.U32.AND UP0, UPT, UR4, URZ, UPT ;  /* 0x000000ff0400728c */ /* 0x008fc8000bf05070 */
[----:B------:R-:W-:Y:S01]  /*0070*/  UISETP.NE.AND.EX UP0, UPT, UR5, URZ, UPT, UP0 ;  /* 0x000000ff0500728c */ /* 0x000fe2000bf05300 */
[----:B--2---:R-:W-:-:S05]  /*0080*/  SHF.R.U32.HI R92, RZ, 0x5, R101 ;  /* 0x00000005ff5c7819 */ /* 0x004fca0000011665 */
[----:B------:R-:W2:Y:S02]  /*0090*/  SHFL.IDX PT, R0, R92, RZ, 0x1f ;  /* 0x00001fff5c007589 */ /* 0x000ea400000e0000 */
[----:B--2---:R-:W-:Y:S01]  /*00a0*/  R2UR UR8, R0 ;  /* 0x00000000000872ca */ /* 0x004fe200000e0000 */
[----:B-1--4-:R-:W-:-:S14]  /*00b0*/  BRA.U UP0, `(.L_x_0) ;  /* 0x00000001002c7547 */ /* 0x012fdc000b800000 */
[----:B------:R-:W1:Y:S02]  /*00c0*/  LDCU.64 UR6, c[0x0][0x888] ;  /* 0x00011100ff0677ac */ /* 0x000e640008000a00 */
[----:B-1----:R-:W-:-:S04]  /*00d0*/  UISETP.NE.U32.AND UP0, UPT, UR6, URZ, UPT ;  /* 0x000000ff0600728c */ /* 0x002fc8000bf05070 */
[----:B------:R-:W-:-:S09]  /*00e0*/  UISETP.NE.AND.EX UP0, UPT, UR7, URZ, UPT, UP0 ;  /* 0x000000ff0700728c */ /* 0x000fd2000bf05300 */
[----:B------:R-:W-:Y:S05]  /*00f0*/  BRA.U !UP0, `(.L_x_1) ;  /* 0x0000000108107547 */ /* 0x000fea000b800000 */
[----:B------:R-:W1:Y:S02]  /*0100*/  LDC.64 R2, c[0x0][0x888] ;  /* 0x00022200ff027b82 */ /* 0x000e640000000a00 */
[----:B-1----:R1:W5:Y:S01]  /*0110*/  LDG.E R49, desc[UR46][R2.64] ;  /* 0x0000002e02317981 */ /* 0x002362000c1e1900 */
[----:B------:R-:W-:Y:S01]  /*0120*/  HFMA2 R88, -RZ, RZ, 0, 5.9604644775390625e-08 ;  /* 0x00000001ff587431 */ /* 0x000fe200000001ff */
[----:B------:R-:W-:Y:S05]  /*0130*/  BRA `(.L_x_0) ;  /* 0x00000000000c7947 */ /* 0x000fea0003800000 */
.L_x_1:
[----:B------:R-:W1:Y:S01]  /*0140*/  LDCU UR6, c[0x0][0x880] ;  /* 0x00011000ff0677ac */ /* 0x000e620008000800 */
[----:B------:R-:W-:Y:S01]  /*0150*/  HFMA2 R88, -RZ, RZ, 0, 5.9604644775390625e-08 ;  /* 0x00000001ff587431 */ /* 0x000fe200000001ff */
[----:B-1----:R-:W-:-:S07]  /*0160*/  MOV R49, UR6 ;  /* 0x0000000600317c02 */ /* 0x002fce0008000f00 */
.L_x_0:
[----:B------:R-:W2:Y:S02]  /*0170*/  LDCU.64 UR6, c[0x0][0x8b0] ;  /* 0x00011600ff0677ac */ /* 0x000ea40008000a00 */
[----:B--2---:R-:W-:-:S04]  /*0180*/  UISETP.NE.U32.AND UP0, UPT, UR6, URZ, UPT ;  /* 0x000000ff0600728c */ /* 0x004fc8000bf05070 */
[----:B------:R-:W-:-:S09]  /*0190*/  UISETP.NE.AND.EX UP0, UPT, UR7, URZ, UPT, UP0 ;  /* 0x000000ff0700728c */ /* 0x000fd2000bf05300 */
[----:B------:R-:W-:Y:S05]  /*01a0*/  BRA.U UP0, `(.L_x_2) ;  /* 0x0000000100247547 */ /* 0x000fea000b800000 */
[----:B------:R-:W2:Y:S02]  /*01b0*/  LDCU.64 UR6, c[0x0][0x8a8] ;  /* 0x00011500ff0677ac */ /* 0x000ea40008000a00 */
[----:B--2---:R-:W-:-:S04]  /*01c0*/  UISETP.NE.U32.AND UP0, UPT, UR6, URZ, UPT ;  /* 0x000000ff0600728c */ /* 0x004fc8000bf05070 */
[----:B------:R-:W-:-:S09]  /*01d0*/  UISETP.NE.AND.EX UP0, UPT, UR7, URZ, UPT, UP0 ;  /* 0x000000ff0700728c */ /* 0x000fd2000bf05300 */
[----:B------:R-:W-:Y:S05]  /*01e0*/  BRA.U !UP0, `(.L_x_3) ;  /* 0x00000001080c7547 */ /* 0x000fea000b800000 */
[----:B-1----:R-:W1:Y:S02]  /*01f0*/  LDC.64 R2, c[0x0][0x8a8] ;  /* 0x00022a00ff027b82 */ /* 0x002e640000000a00 */
[----:B-1----:R2:W5:Y:S01]  /*0200*/  LDG.E R47, desc[UR46][R2.64] ;  /* 0x0000002e022f7981 */ /* 0x002562000c1e1900 */
[----:B------:R-:W-:Y:S05]  /*0210*/  BRA `(.L_x_2) ;  /* 0x0000000000087947 */ /* 0x000fea0003800000 */
.L_x_3:
[----:B------:R-:W2:Y:S02]  /*0220*/  LDCU UR6, c[0x0][0x8a0] ;  /* 0x00011400ff0677ac */ /* 0x000ea40008000800 */
[----:B--2---:R-:W-:Y:S02]  /*0230*/  MOV R47, UR6 ;  /* 0x00000006002f7c02 */ /* 0x004fe40008000f00 */
.L_x_2:
[----:B------:R-:W-:Y:S01]  /*0240*/  IMAD.U32 R0, RZ, RZ, UR8 ;  /* 0x00000008ff007e24 */ /* 0x000fe2000f8e00ff */
[----:B------:R-:W-:Y:S04]  /*0250*/  BSSY.RECONVERGENT B0, `(.L_x_4) ;  /* 0x000000c000007945 */ /* 0x000fe80003800200 */
[C---:B------:R-:W-:Y:S02]  /*0260*/  ISETP.NE.OR P1, PT, R0.reuse, 0x1, !P5 ;  /* 0x000000010000780c */ /* 0x040fe40006f25670 */
[----:B------:R-:W-:-:S11]  /*0270*/  ISETP.NE.OR P0, PT, R0, 0x3, !P5 ;  /* 0x000000030000780c */ /* 0x000fd60006f05670 */
[----:B------:R-:W-:Y:S05]  /*0280*/  @P1 BRA `(.L_x_5) ;  /* 0x0000000000201947 */ /* 0x000fea0003800000 */
[----:B------:R-:W3:Y:S02]  /*0290*/  LDCU.64 UR6, c[0x0][0x348] ;  /* 0x00006900ff0677ac */ /* 0x000ee40008000a00 */
[----:B---3--:R-:W-:Y:S02]  /*02a0*/  UIADD3 UR10, UP1, UPT, UR6, 0x80, URZ ;  /* 0x00000080060a7890 */ /* 0x008fe4000ff3e0ff */
[----:B------:R-:W-:Y:S02]  /*02b0*/  UIADD3 UR6, UP0, UPT, UR6, 0x180, URZ ;  /* 0x0000018006067890 */ /* 0x000fe4000ff1e0ff */
[----:B------:R-:W-:Y:S02]  /*02c0*/  UIADD3.X UR11, UPT, UPT, URZ, UR7, URZ, UP1, !UPT ;  /* 0x00000007ff0b7290 */ /* 0x000fe40008ffe4ff */
[----:B------:R-:W-:-:S07]  /*02d0*/  UIADD3.X UR7, UPT, UPT, URZ, UR7, URZ, UP0, !UPT ;  /* 0x00000007ff077290 */ /* 0x000fce00087fe4ff */
[----:B------:R3:W-:Y:S02]  /*02e0*/  UTMACCTL.PF [UR10] ;  /* 0x000000000a0079b9 */ /* 0x0007e40008040000 */
[----:B------:R3:W-:Y:S02]  /*02f0*/  UTMACCTL.PF [UR6] ;  /* 0x00000000060079b9 */ /* 0x0007e40008040000 */
[----:B---3--:R-:W-:Y:S01]  /*0300*/  NOP ;  /* 0x0000000000007918 */ /* 0x008fe20000000000 */
.L_x_5:
[----:B------:R-:W-:Y:S05]  /*0310*/  BSYNC.RECONVERGENT B0 ;  /* 0x0000000000007941 */ /* 0x000fea0003800200 */
.L_x_4:
[----:B------:R-:W-:Y:S04]  /*0320*/  BSSY.RECONVERGENT B0, `(.L_x_6) ;  /* 0x000000a000007945 */ /* 0x000fe80003800200 */
        /* <DEDUP_REMOVED lines=9> */
.L_x_7:
[----:B------:R-:W-:Y:S05]  /*03c0*/  BSYNC.RECONVERGENT B0 ;  /* 0x0000000000007941 */ /* 0x000fea0003800200 */
.L_x_6:
[----:B------:R-:W3:Y:S01]  /*03d0*/  LDCU.64 UR6, c[0x0][0x888] ;  /* 0x00011100ff0677ac */ /* 0x000ee20008000a00 */
[----:B------:R-:W-:Y:S02]  /*03e0*/  UISETP.EQ.U32.AND UP1, UPT, UR4, URZ, UPT ;  /* 0x000000ff0400728c */ /* 0x000fe4000bf22070 */
[----:B------:R-:W-:Y:S02]  /*03f0*/  UPLOP3.LUT UP2, UPT, UPT, UPT, UPT, 0x80, 0x8 ;  /* 0x000000000008789c */ /* 0x000fe40003f4f070 */
[----:B---3--:R-:W-:-:S04]  /*0400*/  UISETP.NE.U32.AND UP0, UPT, UR6, URZ, UPT ;  /* 0x000000ff0600728c */ /* 0x008fc8000bf05070 */
[----:B------:R-:W-:-:S04]  /*0410*/  UISETP.NE.AND.EX UP0, UPT, UR7, URZ, UPT, UP0 ;  /* 0x000000ff0700728c */ /* 0x000fc8000bf05300 */
[----:B------:R-:W-:-:S04]  /*0420*/  UISETP.EQ.OR.EX UP3, UPT, UR5, URZ, !UP0, UP1 ;  /* 0x000000ff0500728c */ /* 0x000fc8000c762710 */
[----:B------:R-:W-:-:S05]  /*0430*/  UP2UR UR50, UPR, URZ, 0x8 ;  /* 0x00000008ff327883 */ /* 0x000fca0008000000 */
[----:B------:R-:W-:Y:S07]  /*0440*/  BRA.U !UP3, `(.L_x_8) ;  /* 0x000000010b207547 */ /* 0x000fee000b800000 */
[----:B------:R-:W-:Y:S01]  /*0450*/  UISETP.NE.U32.AND UP2, UPT, UR4, URZ, UPT ;  /* 0x000000ff0400728c */ /* 0x000fe2000bf45070 */
[----:B-----5:R-:W-:Y:S01]  /*0460*/  FSETP.NEU.AND P0, PT, R49, RZ, PT ;  /* 0x000000ff3100720b */ /* 0x020fe20003f0d000 */
[----:B------:R-:W-:Y:S02]  /*0470*/  USEL UR4, URZ, 0xffffffff, UP0 ;  /* 0xffffffffff047887 */ /* 0x000fe40008000000 */
[----:B------:R-:W-:-:S10]  /*0480*/  UISETP.NE.AND.EX UP2, UPT, UR5, URZ, UPT, UP2 ;  /* 0x000000ff0500728c */ /* 0x000fd4000bf45320 */
[----:B------:R-:W-:Y:S01]  /*0490*/  VOTEU.ANY UP1, P0 ;  /* 0x0000000000ff7886 */ /* 0x000fe20000020100 */
[----:B------:R-:W-:-:S04]  /*04a0*/  @!UP2 USEL UR4, URZ, 0xffffffff, UP1 ;  /* 0xffffffffff04a887 */ /* 0x000fc80008800000 */
[----:B------:R-:W-:-:S04]  /*04b0*/  ULOP3.LUT UR4, UR4, 0x1, URZ, 0xc0, !UPT ;  /* 0x0000000104047892 */ /* 0x000fc8000f8ec0ff */
[----:B------:R-:W-:-:S11]  /*04c0*/  UISETP.NE.U32.AND UP2, UPT, UR4, 0x1, UPT ;  /* 0x000000010400788c */ /* 0x000fd6000bf45070 */
.L_x_8:
[----:B-12---:R-:W1:Y:S01]  /*04d0*/  SHFL.IDX PT, R2, R92, RZ, 0x1f ;  /* 0x00001fff5c027589 */ /* 0x006e6200000e0000 */
[----:B------:R-:W-:-:S04]  /*04e0*/  UISETP.NE.AND UP1, UPT, UR8, 0x2, UPT ;  /* 0x000000020800788c */ /* 0x000fc8000bf25270 */
[----:B------:R-:W-:Y:S01]  /*04f0*/  USEL UR6, URZ, 0x1, UP1 ;  /* 0x00000001ff067887 */ /* 0x000fe20008800000 */
[----:B-1----:R-:W-:-:S13]  /*0500*/  ISETP.NE.AND P0, PT, R2, RZ, PT ;  /* 0x000000ff0200720c */ /* 0x002fda0003f05270 */
[----:B------:R-:W-:Y:S05]  /*0510*/  @P0 BRA `(.L_x_9) ;  /* 0x0000000000400947 */ /* 0x000fea0003800000 */
[----:B------:R-:W1:Y:S01]  /*0520*/  S2UR UR5, SR_CgaCtaId ;  /* 0x00000000000579c3 */ /* 0x000e620000008800 */
[----:B------:R-:W-:Y:S01]  /*0530*/  UMOV UR7, 0x400 ;  /* 0x0000040000077882 */ /* 0x000fe20000000000 */
[----:B------:R-:W-:Y:S01]  /*0540*/  UMOV UR4, 0x1 ;  /* 0x0000000100047882 */ /* 0x000fe20000000000 */
[----:B------:R-:W-:Y:S01]  /*0550*/  ELECT P0, URZ, PT ;  /* 0x0000000000ff782f */ /* 0x000fe20003800000 */
[----:B------:R-:W-:-:S04]  /*0560*/  UIADD3 UR10, UPT, UPT, -UR4, 0x100000, URZ ;  /* 0x00100000040a7890 */ /* 0x000fc8000fffe1ff */
[----:B------:R-:W-:Y:S02]  /*0570*/  USHF.L.U32 UR11, UR10, 0xb, URZ ;  /* 0x0000000b0a0b7899 */ /* 0x000fe400080006ff */
[----:B------:R-:W-:Y:S02]  /*0580*/  USHF.L.U32 UR10, UR10, 0x1, URZ ;  /* 0x000000010a0a7899 */ /* 0x000fe400080006ff */
[----:B-1----:R-:W-:Y:S01]  /*0590*/  ULEA UR5, UR5, UR7, 0x18 ;  /* 0x0000000705057291 */ /* 0x002fe2000f8ec0ff */
[----:B------:R-:W1:Y:S11]  /*05a0*/  FENCE.VIEW.ASYNC.S ;  /* 0x00000000000073c6 */ /* 0x000e760000000000 */
[----:B-1----:R1:W2:Y:S01]  /*05b0*/  SYNCS.EXCH.64 URZ, [UR5], UR10 ;  /* 0x0000000a05ff75b2 */ /* 0x0022a20008000100 */
[----:B------:R1:W3:Y:S01]  /*05c0*/  SYNCS.EXCH.64 URZ, [UR5+0x18], UR10 ;  /* 0x0000180a05ff75b2 */ /* 0x0002e20008000100 */
[----:B------:R1:W4:Y:S01]  /*05d0*/  SYNCS.EXCH.64 URZ, [UR5+0x8], UR10 ;  /* 0x0000080a05ff75b2 */ /* 0x0003220008000100 */
[----:B------:R1:W1:Y:S01]  /*05e0*/  SYNCS.EXCH.64 URZ, [UR5+0x20], UR10 ;  /* 0x0000200a05ff75b2 */ /* 0x0002620008000100 */
[----:B------:R1:W1:Y:S01]  /*05f0*/  SYNCS.EXCH.64 URZ, [UR5+0x10], UR10 ;  /* 0x0000100a05ff75b2 */ /* 0x0002620008000100 */
[----:B------:R1:W1:Y:S01]  /*0600*/  SYNCS.EXCH.64 URZ, [UR5+0x28], UR10 ;  /* 0x0000280a05ff75b2 */ /* 0x0002620008000100 */
[----:B------:R-:W-:Y:S01]  /*0610*/  NOP ;  /* 0x0000000000007918 */ /* 0x000fe20000000000 */
.L_x_9:
[----:B------:R-:W2:Y:S01]  /*0620*/  SHFL.IDX PT, R2, R92, RZ, 0x1f ;  /* 0x00001fff5c027589 */ /* 0x000ea200000e0000 */
[----:B------:R-:W-:Y:S01]  /*0630*/  NOP ;  /* 0x0000000000007918 */ /* 0x000fe20000000000 */
[----:B--2---:R-:W-:-:S13]  /*0640*/  ISETP.NE.AND P0, PT, R2, 0x1, PT ;  /* 0x000000010200780c */ /* 0x004fda0003f05270 */
[----:B------:R-:W-:Y:S05]  /*0650*/  @P0 BRA `(.L_x_10) ;  /* 0x0000000000580947 */ /* 0x000fea0003800000 */
[----:B------:R-:W2:Y:S01]  /*0660*/  S2UR UR7, SR_CgaCtaId ;  /* 0x00000000000779c3 */ /* 0x000ea20000008800 */
[----:B------:R-:W-:Y:S01]  /*0670*/  UMOV UR9, 0x400 ;  /* 0x0000040000097882 */ /* 0x000fe20000000000 */
[----:B-1----:R-:W-:Y:S01]  /*0680*/  UMOV UR5, 0x20 ;  /* 0x0000002000057882 */ /* 0x002fe20000000000 */
[----:B------:R-:W-:Y:S01]  /*0690*/  UMOV UR4, 0x80 ;  /* 0x0000008000047882 */ /* 0x000fe20000000000 */
[----:B------:R-:W-:-:S04]  /*06a0*/  UIADD3 UR10, UPT, UPT, -UR5, 0x100000, URZ ;  /* 0x00100000050a7890 */ /* 0x000fc8000fffe1ff */
[----:B------:R-:W-:Y:S02]  /*06b0*/  USHF.L.U32 UR11, UR10, 0xb, URZ ;  /* 0x0000000b0a0b7899 */ /* 0x000fe400080006ff */
[----:B------:R-:W-:Y:S02]  /*06c0*/  USHF.L.U32 UR10, UR10, 0x1, URZ ;  /* 0x000000010a0a7899 */ /* 0x000fe400080006ff */
[----:B------:R-:W-:-:S04]  /*06d0*/  UIADD3 UR4, UPT, UPT, -UR4, 0x100000, URZ ;  /* 0x0010000004047890 */ /* 0x000fc8000fffe1ff */
[----:B------:R-:W-:Y:S02]  /*06e0*/  USHF.L.U32 UR5, UR4, 0xb, URZ ;  /* 0x0000000b04057899 */ /* 0x000fe400080006ff */
[----:B------:R-:W-:Y:S01]  /*06f0*/  USHF.L.U32 UR4, UR4, 0x1, URZ ;  /* 0x0000000104047899 */ /* 0x000fe200080006ff */
[----:B------:R-:W-:Y:S01]  /*0700*/  ELECT P0, URZ, PT ;  /* 0x0000000000ff782f */ /* 0x000fe20003800000 */
[----:B--2---:R-:W-:Y:S01]  /*0710*/  ULEA UR7, UR7, UR9, 0x18 ;  /* 0x0000000907077291 */ /* 0x004fe2000f8ec0ff */
[----:B------:R-:W1:Y:S11]  /*0720*/  FENCE.VIEW.ASYNC.S ;  /* 0x00000000000073c6 */ /* 0x000e760000000000 */
[----:B-1----:R2:W1:Y:S01]  /*0730*/  SYNCS.EXCH.64 URZ, [UR7+0x30], UR10 ;  /* 0x0000300a07ff75b2 */ /* 0x0024620008000100 */
[----:B------:R2:W1:Y:S01]  /*0740*/  SYNCS.EXCH.64 URZ, [UR7+0x50], UR4 ;  /* 0x0000500407ff75b2 */ /* 0x0004620008000100 */
[----:B------:R2:W1:Y:S01]  /*0750*/  SYNCS.EXCH.64 URZ, [UR7+0x38], UR10 ;  /* 0x0000380a07ff75b2 */ /* 0x0004620008000100 */
[----:B------:R2:W1:Y:S01]  /*0760*/  SYNCS.EXCH.64 URZ, [UR7+0x58], UR4 ;  /* 0x0000580407ff75b2 */ /* 0x0004620008000100 */
[----:B------:R2:W1:Y:S01]  /*0770*/  SYNCS.EXCH.64 URZ, [UR7+0x40], UR10 ;  /* 0x0000400a07ff75b2 */ /* 0x0004620008000100 */
[----:B------:R2:W1:Y:S01]  /*0780*/  SYNCS.EXCH.64 URZ, [UR7+0x60], UR4 ;  /* 0x0000600407ff75b2 */ /* 0x0004620008000100 */
[----:B------:R2:W1:Y:S01]  /*0790*/  SYNCS.EXCH.64 URZ, [UR7+0x48], UR10 ;  /* 0x0000480a07ff75b2 */ /* 0x0004620008000100 */
[----:B------:R2:W1:Y:S02]  /*07a0*/  SYNCS.EXCH.64 URZ, [UR7+0x68], UR4 ;  /* 0x0000680407ff75b2 */ /* 0x0004640008000100 */
[----:B--2---:R-:W-:Y:S01]  /*07b0*/  NOP ;  /* 0x0000000000007918 */ /* 0x004fe20000000000 */
.L_x_10:
[----:B------:R-:W2:Y:S01]  /*07c0*/  SHFL.IDX PT, R2, R92, RZ, 0x1f ;  /* 0x00001fff5c027589 */ /* 0x000ea200000e0000 */
[----:B------:R-:W-:Y:S01]  /*07d0*/  NOP ;  /* 0x0000000000007918 */ /* 0x000fe20000000000 */
[----:B--2---:R-:W-:-:S13]  /*07e0*/  ISETP.NE.AND P0, PT, R2, 0x3, PT ;  /* 0x000000030200780c */ /* 0x004fda0003f05270 */
[----:B------:R-:W-:Y:S05]  /*07f0*/  @P0 BRA `(.L_x_11) ;  /* 0x0000000000300947 */ /* 0x000fea0003800000 */
[----:B-1----:R-:W1:Y:S01]  /*0800*/  S2UR UR5, SR_CgaCtaId ;  /* 0x00000000000579c3 */ /* 0x002e620000008800 */
        /* <DEDUP_REMOVED lines=8> */
[----:B-1----:R2:W1:Y:S01]  /*0890*/  SYNCS.EXCH.64 URZ, [UR5+0x70], UR10 ;  /* 0x0000700a05ff75b2 */ /* 0x0024620008000100 */
[----:B------:R2:W1:Y:S02]  /*08a0*/  SYNCS.EXCH.64 URZ, [UR5+0x78], UR10 ;  /* 0x0000780a05ff75b2 */ /* 0x0004640008000100 */
[----:B--2---:R-:W-:Y:S01]  /*08b0*/  NOP ;  /* 0x0000000000007918 */ /* 0x004fe20000000000 */
.L_x_11:
[----:B------:R-:W2:Y:S01]  /*08c0*/  SHFL.IDX PT, R2, R92, RZ, 0x1f ;  /* 0x00001fff5c027589 */ /* 0x000ea200000e0000 */
[----:B------:R-:W-:Y:S01]  /*08d0*/  NOP ;  /* 0x0000000000007918 */ /* 0x000fe20000000000 */
[----:B--2---:R-:W-:-:S13]  /*08e0*/  ISETP.NE.AND P0, PT, R2, 0x4, PT ;  /* 0x000000040200780c */ /* 0x004fda0003f05270 */
[----:B------:R-:W-:Y:S05]  /*08f0*/  @P0 BRA `(.L_x_12) ;  /* 0x00000000004c0947 */ /* 0x000fea0003800000 */
[----:B-1----:R-:W1:Y:S01]  /*0900*/  S2UR UR5, SR_CgaCtaId ;  /* 0x00000000000579c3 */ /* 0x002e620000008800 */
[----:B------:R-:W-:Y:S01]  /*0910*/  UMOV UR9, 0x100 ;  /* 0x0000010000097882 */ /* 0x000fe20000000000 */
[----:B------:R-:W-:Y:S01]  /*0920*/  UMOV UR7, 0x400 ;  /* 0x0000040000077882 */ /* 0x000fe20000000000 */
[----:B------:R-:W-:Y:S01]  /*0930*/  USEL UR9, UR9, 0xe0, UP2 ;  /* 0x000000e009097887 */ /* 0x000fe20009000000 */
[----:B------:R-:W-:Y:S01]  /*0940*/  UMOV UR4, 0x1 ;  /* 0x0000000100047882 */ /* 0x000fe20000000000 */
[----:B------:R-:W-:Y:S01]  /*0950*/  ELECT P0, URZ, PT ;  /* 0x0000000000ff782f */ /* 0x000fe20003800000 */
[----:B------:R-:W-:-:S04]  /*0960*/  UIADD3 UR10, UPT, UPT, -UR4, 0x100000, URZ ;  /* 0x00100000040a7890 */ /* 0x000fc8000fffe1ff */
[----:B------:R-:W-:Y:S02]  /*0970*/  USHF.L.U32 UR11, UR10, 0xb, URZ ;  /* 0x0000000b0a0b7899 */ /* 0x000fe400080006ff */
[----:B------:R-:W-:Y:S02]  /*0980*/  USHF.L.U32 UR10, UR10, 0x1, URZ ;  /* 0x000000010a0a7899 */ /* 0x000fe400080006ff */
[----:B------:R-:W-:-:S04]  /*0990*/  UIADD3 UR12, UPT, UPT, -UR9, 0x100000, URZ ;  /* 0x00100000090c7890 */ /* 0x000fc8000fffe1ff */
[----:B------:R-:W-:Y:S02]  /*09a0*/  USHF.L.U32 UR13, UR12, 0xb, URZ ;  /* 0x0000000b0c0d7899 */ /* 0x000fe400080006ff */
[----:B------:R-:W-:Y:S02]  /*09b0*/  USHF.L.U32 UR12, UR12, 0x1, URZ ;  /* 0x000000010c0c7899 */ /* 0x000fe400080006ff */
[----:B-1----:R-:W-:Y:S01]  /*09c0*/  ULEA UR5, UR5, UR7, 0x18 ;  /* 0x0000000705057291 */ /* 0x002fe2000f8ec0ff */
[----:B------:R-:W1:Y:S11]  /*09d0*/  FENCE.VIEW.ASYNC.S ;  /* 0x00000000000073c6 */ /* 0x000e760000000000 */
[----:B-1----:R2:W1:Y:S01]  /*09e0*/  SYNCS.EXCH.64 URZ, [UR5+0x80], UR10 ;  /* 0x0000800a05ff75b2 */ /* 0x0024620008000100 */
[----:B------:R2:W1:Y:S01]  /*09f0*/  SYNCS.EXCH.64 URZ, [UR5+0x90], UR12 ;  /* 0x0000900c05ff75b2 */ /* 0x0004620008000100 */
[----:B------:R2:W1:Y:S01]  /*0a00*/  SYNCS.EXCH.64 URZ, [UR5+0x88], UR10 ;  /* 0x0000880a05ff75b2 */ /* 0x0004620008000100 */
[----:B------:R2:W1:Y:S02]  /*0a10*/  SYNCS.EXCH.64 URZ, [UR5+0x98], UR12 ;  /* 0x0000980c05ff75b2 */ /* 0x0004640008000100 */
[----:B--2---:R-:W-:Y:S01]  /*0a20*/  NOP ;  /* 0x0000000000007918 */ /* 0x004fe20000000000 */
.L_x_12:
        /* <DEDUP_REMOVED lines=26> */
.L_x_13:
        /* <DEDUP_REMOVED lines=18> */
.L_x_14:
[----:B-1----:R-:W1:Y:S01]  /*0cf0*/  S2UR UR5, SR_CTAID.X ;  /* 0x00000000000579c3 */ /* 0x002e620000002500 */
[----:B------:R-:W-:-:S05]  /*0d00*/  CS2R.32 R87, SR_CgaSize ;  /* 0x0000000000577805 */ /* 0x000fca0000008a00 */
[----:B------:R-:W-:-:S05]  /*0d10*/  IMAD R87, R87, -0xa0, RZ ;  /* 0xffffff6057577824 */ /* 0x000fca00078e02ff */
[----:B------:R-:W-:-:S14]  /*0d20*/  R2UR UR9, R87 ;  /* 0x00000000570972ca */ /* 0x000fdc00000e0000 */
[----:B------:R-:W2:Y:S01]  /*0d30*/  LDCU UR9, c[0x0][UR9+0x2b0] ;  /* 0x00005600090977ac */ /* 0x000ea20008000800 */
[----:B------:R-:W-:Y:S01]  /*0d40*/  NOP ;  /* 0x0000000000007918 */ /* 0x000fe20000000000 */
[----:B------:R-:W-:-:S05]  /*0d50*/  CS2R.32 R87, SR_CgaSize ;  /* 0x0000000000577805 */ /* 0x000fca0000008a00 */
[----:B------:R-:W-:-:S05]  /*0d60*/  IMAD R87, R87, -0xa0, RZ ;  /* 0xffffff6057577824 */ /* 0x000fca00078e02ff */
[----:B------:R-:W-:-:S14]  /*0d70*/  R2UR UR7, R87 ;  /* 0x00000000570772ca */ /* 0x000fdc00000e0000 */
[----:B------:R-:W3:Y:S01]  /*0d80*/  LDCU UR7, c[0x0][UR7+0x2b4] ;  /* 0x00005680070777ac */ /* 0x000ee20008000800 */
[----:B------:R-:W4:Y:S08]  /*0d90*/  S2UR UR4, SR_CTAID.Y ;  /* 0x00000000000479c3 */ /* 0x000f300000002600 */
[----:B------:R-:W3:Y:S01]  /*0da0*/  LDC R10, c[0x0][0xb24] ;  /* 0x0002c900ff0a7b82 */ /* 0x000ee20000000800 */
[----:B-1----:R-:W-:-:S02]  /*0db0*/  I2FP.F32.U32 R87, UR5 ;  /* 0x0000000500577c45 */ /* 0x002fc40008201000 */
[----:B------:R-:W-:-:S05]  /*0dc0*/  CS2R.32 R3, SR_CgaSize ;  /* 0x0000000000037805 */ /* 0x000fca0000008a00 */
[----:B------:R-:W-:-:S06]  /*0dd0*/  IMAD R3, R3, -0xa0, RZ ;  /* 0xffffff6003037824 */ /* 0x000fcc00078e02ff */
[----:B------:R-:W1:Y:S01]  /*0de0*/  LDC R3, c[0x0][R3+0x2a0] ;  /* 0x0000a80003037b82 */ /* 0x000e620000000800 */
[----:B------:R-:W-:Y:S01]  /*0df0*/  MOV R15, UR5 ;  /* 0x00000005000f7c02 */ /* 0x000fe20008000f00 */
[----:B--2---:R-:W-:Y:S01]  /*0e00*/  FMUL R87, R87, UR9 ;  /* 0x0000000957577c20 */ /* 0x004fe20008400000 */
[----:B----4-:R-:W-:Y:S02]  /*0e10*/  I2FP.F32.U32 R86, UR4 ;  /* 0x0000000400567c45 */ /* 0x010fe40008201000 */
[----:B------:R-:W-:-:S05]  /*0e20*/  CS2R.32 R2, SR_CgaSize ;  /* 0x0000000000027805 */ /* 0x000fca0000008a00 */
[----:B------:R-:W-:-:S06]  /*0e30*/  IMAD R2, R2, -0xa0, RZ ;  /* 0xffffff6002027824 */ /* 0x000fcc00078e02ff */
[----:B------:R-:W2:Y:S01]  /*0e40*/  LDC R2, c[0x0][R2+0x2a4] ;  /* 0x0000a90002027b82 */ /* 0x000ea20000000800 */
[----:B------:R-:W-:Y:S01]  /*0e50*/  MOV R14, UR4 ;  /* 0x00000004000e7c02 */ /* 0x000fe20008000f00 */
[----:B------:R-:W4:Y:S01]  /*0e60*/  F2I.U32.TRUNC.NTZ R87, R87 ;  /* 0x0000005700577305 */ /* 0x000f22000020f000 */
[----:B---3--:R-:W-:-:S05]  /*0e70*/  FMUL R86, R86, UR7 ;  /* 0x0000000756567c20 */ /* 0x008fca0008400000 */
[----:B------:R-:W-:Y:S01]  /*0e80*/  BAR.SYNC.DEFER_BLOCKING 0x0 ;  /* 0x0000000000007b1d */ /* 0x000fe20000010000 */
[----:B------:R-:W-:-:S05]  /*0e90*/  ISETP.GE.AND P0, PT, R10, 0x1, PT ;  /* 0x000000010a00780c */ /* 0x000fca0003f06270 */
[----:B------:R-:W3:Y:S02]  /*0ea0*/  F2I.U32.TRUNC.NTZ R86, R86 ;  /* 0x0000005600567305 */ /* 0x000ee4000020f000 */
[----:B------:R-:W2:Y:S01]  /*0eb0*/  S2UR UR36, SR_CTAID.Z ;  /* 0x00000000002479c3 */ /* 0x000ea20000002700 */
[----:B----4-:R-:W-:-:S05]  /*0ec0*/  IADD3 R87, PT, PT, -R87, RZ, RZ ;  /* 0x000000ff57577210 */ /* 0x010fca0007ffe1ff */
[----:B-1----:R-:W-:Y:S01]  /*0ed0*/  IMAD R87, R3, R87, UR5 ;  /* 0x0000000503577e24 */ /* 0x002fe2000f8e0257 */
[----:B---3--:R-:W-:-:S05]  /*0ee0*/  IADD3 R86, PT, PT, -R86, RZ, RZ ;  /* 0x000000ff56567210 */ /* 0x008fca0007ffe1ff */
[----:B--2---:R-:W-:Y:S01]  /*0ef0*/  IMAD R86, R2, R86, UR4 ;  /* 0x0000000402567e24 */ /* 0x004fe2000f8e0256 */
[----:B------:R-:W-:Y:S06]  /*0f00*/  @!P0 BRA `(.L_x_15) ;  /* 0x0000000000b88947 */ /* 0x000fec0003800000 */
[----:B------:R-:W1:Y:S01]  /*0f10*/  LDC.64 R4, c[0x0][0xb18] ;  /* 0x0002c600ff047b82 */ /* 0x000e620000000a00 */
[----:B------:R-:W-:-:S07]  /*0f20*/  ISETP.NE.AND P0, PT, R10, 0x1, PT ;  /* 0x000000010a00780c */ /* 0x000fce0003f05270 */
[----:B------:R-:W2:Y:S08]  /*0f30*/  LDC R9, c[0x0][0xb0c] ;  /* 0x0002c300ff097b82 */ /* 0x000eb00000000800 */
[----:B------:R-:W3:Y:S08]  /*0f40*/  LDC R12, c[0x0][0x370] ;  /* 0x0000dc00ff0c7b82 */ /* 0x000ef00000000800 */
[----:B------:R-:W4:Y:S01]  /*0f50*/  LDC R11, c[0x0][0x374] ;  /* 0x0000dd00ff0b7b82 */ /* 0x000f220000000800 */
[----:B-1----:R-:W-:-:S07]  /*0f60*/  ISETP.NE.AND P1, PT, R4, 0x1, PT ;  /* 0x000000010400780c */ /* 0x002fce0003f25270 */
[----:B------:R-:W3:Y:S01]  /*0f70*/  LDC.64 R6, c[0x0][0xb10] ;  /* 0x0002c400ff067b82 */ /* 0x000ee20000000a00 */
[----:B--2---:R-:W-:-:S07]  /*0f80*/  ISETP.NE.AND P2, PT, R9, 0x1, PT ;  /* 0x000000010900780c */ /* 0x004fce0003f45270 */
[----:B------:R-:W1:Y:S08]  /*0f90*/  LDC R8, c[0x0][0xb20] ;  /* 0x0002c800ff087b82 */ /* 0x000e700000000800 */
[----:B------:R-:W2:Y:S01]  /*0fa0*/  LDC.64 R2, c[0x0][0xb28] ;  /* 0x0002ca00ff027b82 */ /* 0x000ea20000000a00 */
[----:B----4-:R-:W-:-:S04]  /*0fb0*/  IMAD.HI.U32 R13, R11, R5, RZ ;  /* 0x000000050b0d7227 */ /* 0x010fc800078e00ff */
[----:B------:R-:W-:-:S04]  /*0fc0*/  IMAD.HI.U32 R5, R14, R5, RZ ;  /* 0x000000050e057227 */ /* 0x000fc800078e00ff */
[----:B---3--:R-:W-:-:S05]  /*0fd0*/  IMAD.HI.U32 R16, R12, R6, RZ ;  /* 0x000000060c107227 */ /* 0x008fca00078e00ff */
[-C--:B------:R-:W-:Y:S01]  /*0fe0*/  @P2 SHF.R.U32.HI R12, RZ, R7.reuse, R16 ;  /* 0x00000007ff0c2219 */ /* 0x080fe20000011610 */
[----:B------:R-:W-:Y:S01]  /*0ff0*/  IMAD.HI.U32 R16, R15, R6, RZ ;  /* 0x000000060f107227 */ /* 0x000fe200078e00ff */
[-C--:B-1----:R-:W-:Y:S02]  /*1000*/  @P1 SHF.R.U32.HI R11, RZ, R8.reuse, R13 ;  /* 0x00000008ff0b1219 */ /* 0x082fe4000001160d */
[----:B------:R-:W-:Y:S02]  /*1010*/  SHF.R.U32.HI R5, RZ, R8, R5 ;  /* 0x00000008ff057219 */ /* 0x000fe40000011605 */
[----:B------:R-:W-:Y:S02]  /*1020*/  SHF.R.U32.HI R16, RZ, R7, R16 ;  /* 0x00000007ff107219 */ /* 0x000fe40000011610 */
[----:B------:R-:W-:Y:S01]  /*1030*/  SEL R5, R14, R5, !P1 ;  /* 0x000000050e057207 */ /* 0x000fe20004800000 */
[----:B--2---:R-:W-:Y:S01]  /*1040*/  IMAD.HI.U32 R13, R11, R2, RZ ;  /* 0x000000020b0d7227 */ /* 0x004fe200078e00ff */
[----:B------:R-:W-:-:S03]  /*1050*/  SEL R16, R15, R16, !P2 ;  /* 0x000000100f107207 */ /* 0x000fc60005000000 */
[----:B------:R-:W-:Y:S01]  /*1060*/  IMAD.HI.U32 R6, R12, R2, RZ ;  /* 0x000000020c067227 */ /* 0x000fe200078e00ff */
[----:B------:R-:W-:-:S04]  /*1070*/  @P0 SHF.R.U32.HI R11, RZ, R3, R13 ;  /* 0x00000003ff0b0219 */ /* 0x000fc8000001160d */
[----:B------:R-:W-:Y:S01]  /*1080*/  @P0 SHF.R.U32.HI R12, RZ, R3, R6 ;  /* 0x00000003ff0c0219 */ /* 0x000fe20000011606 */
[----:B------:R-:W-:-:S04]  /*1090*/  IMAD R11, R11, R10, RZ ;  /* 0x0000000a0b0b7224 */ /* 0x000fc800078e02ff */
[----:B------:R-:W-:Y:S01]  /*10a0*/  IMAD R6, R12, R10, RZ ;  /* 0x0000000a0c067224 */ /* 0x000fe200078e02ff */
[----:B------:R-:W-:-:S04]  /*10b0*/  ISETP.GE.AND P1, PT, R5, R11, PT ;  /* 0x0000000b0500720c */ /* 0x000fc80003f26270 */
[----:B------:R-:W-:Y:S01]  /*10c0*/  ISETP.GE.OR P1, PT, R16, R6, P1 ;  /* 0x000000061000720c */ /* 0x000fe20000f26670 */
[----:B------:R-:W-:-:S05]  /*10d0*/  IMAD.HI.U32 R6, R5, R2, RZ ;  /* 0x0000000205067227 */ /* 0x000fca00078e00ff */
[----:B------:R-:W-:-:S04]  /*10e0*/  SHF.R.U32.HI R6, RZ, R3, R6 ;  /* 0x00000003ff067219 */ /* 0x000fc80000011606 */
[----:B------:R-:W-:-:S03]  /*10f0*/  SEL R6, R5, R6, !P0 ;  /* 0x0000000605067207 */ /* 0x000fc60004000000 */
[----:B------:R-:W-:Y:S01]  /*1100*/  @!P1 IMAD.HI.U32 R7, R16, R2, RZ ;  /* 0x0000000210079227 */ /* 0x000fe200078e00ff */
[----:B------:R-:W-:-:S04]  /*1110*/  IADD3 R2, PT, PT, -R6, RZ, RZ ;  /* 0x000000ff06027210 */ /* 0x000fc80007ffe1ff */
[----:B------:R-:W-:Y:S01]  /*1120*/  @!P1 SHF.R.U32.HI R3, RZ, R3, R7 ;  /* 0x00000003ff039219 */ /* 0x000fe20000011607 */
[----:B------:R-:W-:Y:S01]  /*1130*/  IMAD R2, R10, R2, R5 ;  /* 0x000000020a027224 */ /* 0x000fe200078e0205 */
[----:B------:R-:W-:Y:S02]  /*1140*/  IADD3 R7, PT, PT, -R5, RZ, RZ ;  /* 0x000000ff05077210 */ /* 0x000fe40007ffe1ff */
[----:B------:R-:W-:-:S03]  /*1150*/  @!P1 SEL R3, R16, R3, !P0 ;  /* 0x0000000310039207 */ /* 0x000fc60004000000 */
[----:B------:R-:W-:Y:S02]  /*1160*/  IMAD R7, R4, R7, R14 ;  /* 0x0000000704077224 */ /* 0x000fe400078e020e */
[--C-:B------:R-:W-:Y:S02]  /*1170*/  @!P1 IMAD.IADD R6, R6, 0x1, -R3.reuse ;  /* 0x0000000106069824 */ /* 0x100fe400078e0a03 */
[----:B------:R-:W-:Y:S01]  /*1180*/  @!P1 IMAD R3, R2, R12, R3 ;  /* 0x0000000c02039224 */ /* 0x000fe200078e0203 */
[----:B------:R-:W-:Y:S01]  /*1190*/  IADD3 R2, PT, PT, -R16, RZ, RZ ;  /* 0x000000ff10027210 */ /* 0x000fe20007ffe1ff */
[----:B------:R-:W-:Y:S02]  /*11a0*/  @!P1 IMAD R5, R6, R10, R16 ;  /* 0x0000000a06059224 */ /* 0x000fe400078e0210 */
[----:B------:R-:W-:Y:S02]  /*11b0*/  @!P1 IMAD.MOV.U32 R16, RZ, RZ, R3 ;  /* 0x000000ffff109224 */ /* 0x000fe400078e0003 */
[----:B------:R-:W-:-:S02]  /*11c0*/  IMAD R2, R9, R2, R15 ;  /* 0x0000000209027224 */ /* 0x000fc400078e020f */
[----:B------:R-:W-:Y:S02]  /*11d0*/  IMAD R14, R5, R4, R7 ;  /* 0x00000004050e7224 */ /* 0x000fe400078e0207 */
[----:B------:R-:W-:Y:S02]  /*11e0*/  IMAD R15, R16, R9, R2 ;  /* 0x00000009100f7224 */ /* 0x000fe400078e0202 */
.L_x_15:
[----:B------:R-:W1:Y:S01]  /*11f0*/  LDCU UR4, c[0x0][0xb30] ;  /* 0x00016600ff0477ac */ /* 0x000e620008000800 */
[----:B------:R-:W2:Y:S08]  /*1200*/  S2UR UR37, SR_CgaCtaId ;  /* 0x00000000002579c3 */ /* 0x000eb00000008800 */
[----:B------:R-:W3:Y:S01]  /*1210*/  LDC R40, c[0x0][0xb24] ;  /* 0x0002c900ff287b82 */ /* 0x000ee20000000800 */
[----:B-1----:R-:W-:-:S09]  /*1220*/  UISETP.NE.AND UP1, UPT, UR4, 0x1, UPT ;  /* 0x000000010400788c */ /* 0x002fd2000bf25270 */
[----:B--2---:R-:W-:Y:S05]  /*1230*/  BRA.U UP1, `(.L_x_16) ;  /* 0x0000000101407547 */ /* 0x004fea000b800000 */
[----:B------:R-:W1:Y:S08]  /*1240*/  LDC.64 R4, c[0x0][0xb10] ;  /* 0x0002c400ff047b82 */ /* 0x000e700000000a00 */
[----:B------:R-:W2:Y:S08]  /*1250*/  LDC.64 R2, c[0x0][0xb18] ;  /* 0x0002c600ff027b82 */ /* 0x000eb00000000a00 */
[----:B------:R-:W4:Y:S08]  /*1260*/  LDC R6, c[0x0][0xb20] ;  /* 0x0002c800ff067b82 */ /* 0x000f300000000800 */
[----:B------:R-:W3:Y:S01]  /*1270*/  LDC R7, c[0x0][0xb0c] ;  /* 0x0002c300ff077b82 */ /* 0x000ee20000000800 */
[----:B-1----:R-:W-:-:S05]  /*1280*/  IMAD.HI.U32 R4, R15, R4, RZ ;  /* 0x000000040f047227 */ /* 0x002fca00078e00ff */
[----:B------:R-:W-:Y:S01]  /*1290*/  SHF.R.U32.HI R4, RZ, R5, R4 ;  /* 0x00000005ff047219 */ /* 0x000fe20000011604 */
[----:B--2---:R-:W-:Y:S01]  /*12a0*/  IMAD.HI.U32 R3, R14, R3, RZ ;  /* 0x000000030e037227 */ /* 0x004fe200078e00ff */
[----:B------:R-:W-:-:S04]  /*12b0*/  ISETP.NE.AND P0, PT, R2, 0x1, PT ;  /* 0x000000010200780c */ /* 0x000fc80003f05270 */
[----:B----4-:R-:W-:-:S04]  /*12c0*/  SHF.R.U32.HI R3, RZ, R6, R3 ;  /* 0x00000006ff037219 */ /* 0x010fc80000011603 */
[----:B------:R-:W-:Y:S02]  /*12d0*/  SEL R3, R14, R3, !P0 ;  /* 0x000000030e037207 */ /* 0x000fe40004000000 */
[----:B---3--:R-:W-:-:S04]  /*12e0*/  ISETP.NE.AND P1, PT, R7, 0x1, PT ;  /* 0x000000010700780c */ /* 0x008fc80003f25270 */
[----:B------:R-:W-:-:S05]  /*12f0*/  SEL R4, R15, R4, !P1 ;  /* 0x000000040f047207 */ /* 0x000fca0004800000 */
[----:B------:R-:W-:Y:S02]  /*1300*/  IMAD.IADD R5, R3, 0x1, -R4 ;  /* 0x0000000103057824 */ /* 0x000fe400078e0a04 */
[----:B------:R-:W-:Y:S02]  /*1310*/  IMAD.IADD R3, R4, 0x1, -R3 ;  /* 0x0000000104037824 */ /* 0x000fe400078e0a03 */
[----:B------:R-:W-:Y:S02]  /*1320*/  IMAD R15, R5, R7, R15 ;  /* 0x00000007050f7224 */ /* 0x000fe400078e020f */
[----:B------:R-:W-:-:S07]  /*1330*/  IMAD R14, R3, R2, R14 ;  /* 0x00000002030e7224 */ /* 0x000fce00078e020e */
.L_x_16:
[----:B------:R-:W-:Y:S01]  /*1340*/  BAR.SYNC.DEFER_BLOCKING 0x0 ;  /* 0x0000000000007b1d */ /* 0x000fe20000010000 */
[----:B------:R-:W-:Y:S01]  /*1350*/  UISETP.NE.AND UP1, UPT, UR8, 0x2, UPT ;  /* 0x000000020800788c */ /* 0x000fe2000bf25270 */
[----:B------:R-:W-:Y:S02]  /*1360*/  ISETP.NE.OR P5, PT, R0, 0x2, !P5 ;  /* 0x000000020000780c */ /* 0x000fe40006fa5670 */
[----:B------:R-:W-:-:S06]  /*1370*/  LOP3.LUT R2, R101, 0x1f, RZ, 0xc0, !PT ;  /* 0x0000001f65027812 */ /* 0x000fcc00078ec0ff */
[----:B------:R-:W-:Y:S05]  /*1380*/  BRA.U UP1, `(.L_x_17) ;  /* 0x0000001101887547 */ /* 0x000fea000b800000 */
[----:B------:R-:W1:Y:S01]  /*1390*/  LDCU UR13, c[0x0][0x38c] ;  /* 0x00007180ff0d77ac */ /* 0x000e620008000800 */
[----:B------:R-:W2:Y:S01]  /*13a0*/  LDC R8, c[0x0][0x370] ;  /* 0x0000dc00ff087b82 */ /* 0x000ea20000000800 */
[----:B------:R-:W-:Y:S01]  /*13b0*/  PLOP3.LUT P1, PT, PT, PT, UP2, 0x80, 0x8 ;  /* 0x000000000008781c */ /* 0x000fe20003f2f028 */
[----:B------:R-:W-:Y:S01]  /*13c0*/  IMAD.MOV.U32 R17, RZ, RZ, 0x1 ;  /* 0x00000001ff117424 */ /* 0x000fe200078e00ff */
[----:B------:R-:W-:Y:S01]  /*13d0*/  ISETP.EQ.OR P4, PT, R2, RZ, P5 ;  /* 0x000000ff0200720c */ /* 0x000fe20002f82670 */
[----:B------:R-:W-:Y:S01]  /*13e0*/  IMAD.MOV.U32 R16, RZ, RZ, RZ ;  /* 0x000000ffff107224 */ /* 0x000fe200078e00ff */
[----:B------:R-:W-:Y:S02]  /*13f0*/  PLOP3.LUT P1, PT, P1, PT, PT, 0x8, 0x80 ;  /* 0x000000000080781c */ /* 0x000fe40000f2e170 */
[----:B------:R-:W-:Y:S01]  /*1400*/  CS2R R12, SRZ ;  /* 0x00000000000c7805 */ /* 0x000fe2000001ff00 */
[----:B------:R-:W-:Y:S01]  /*1410*/  IMAD.MOV.U32 R11, RZ, RZ, 0x1 ;  /* 0x00000001ff0b7424 */ /* 0x000fe200078e00ff */
[----:B------:R-:W4:Y:S01]  /*1420*/  LDC R0, c[0x0][0x374] ;  /* 0x0000dd00ff007b82 */ /* 0x000f220000000800 */
[----:B------:R-:W2:Y:S01]  /*1430*/  LDCU.64 UR22, c[0x0][0x348] ;  /* 0x00006900ff1677ac */ /* 0x000ea20008000a00 */
[----:B------:R-:W-:Y:S01]  /*1440*/  UMOV UR6, URZ ;  /* 0x000000ff00067c82 */ /* 0x000fe20008000000 */
[----:B-1----:R-:W-:-:S04]  /*1450*/  UIADD3 UR5, UPT, UPT, UR13, 0x7f, URZ ;  /* 0x0000007f0d057890 */ /* 0x002fc8000fffe0ff */
[----:B------:R-:W-:-:S04]  /*1460*/  USHF.R.S32.HI UR4, URZ, 0x1f, UR5 ;  /* 0x0000001fff047899 */ /* 0x000fc80008011405 */
[----:B------:R-:W-:-:S04]  /*1470*/  ULEA.HI UR4, UR4, UR5, URZ, 0x7 ;  /* 0x0000000504047291 */ /* 0x000fc8000f8f38ff */
[----:B------:R-:W-:Y:S02]  /*1480*/  USHF.R.S32.HI UR15, URZ, 0x7, UR4 ;  /* 0x00000007ff0f7899 */ /* 0x000fe40008011404 */
[----:B------:R-:W-:Y:S02]  /*1490*/  UIADD3 UR4, UPT, UPT, UR13, -0x1, URZ ;  /* 0xffffffff0d047890 */ /* 0x000fe4000fffe0ff */
[----:B------:R-:W-:Y:S02]  /*14a0*/  UISETP.LT.U32.AND UP0, UPT, UR15, 0x3, UPT ;  /* 0x000000030f00788c */ /* 0x000fe4000bf01070 */
[----:B------:R-:W-:Y:S02]  /*14b0*/  UISETP.GE.U32.AND UP1, UPT, UR4, -0xff, UPT ;  /* 0xffffff010400788c */ /* 0x000fe4000bf26070 */
[----:B------:R-:W-:Y:S02]  /*14c0*/  USEL UR14, UR15, 0x3, UP0 ;  /* 0x000000030f0e7887 */ /* 0x000fe40008000000 */
[----:B------:R-:W-:-:S02]  /*14d0*/  UIADD3 UR13, UPT, UPT, UR13, 0xfe, URZ ;  /* 0x000000fe0d0d7890 */ /* 0x000fc4000fffe0ff */
[----:B------:R-:W-:Y:S02]  /*14e0*/  UIADD3 UR5, UPT, UPT, UR14, -0x1, URZ ;  /* 0xffffffff0e057890 */ /* 0x000fe4000fffe0ff */
[----:B------:R-:W-:-:S03]  /*14f0*/  UIADD3 UR7, UPT, UPT, UR15, -UR14, URZ ;  /* 0x8000000e0f077290 */ /* 0x000fc6000fffe0ff */
[----:B------:R-:W-:-:S04]  /*1500*/  @UP1 UIADD3 UR5, UPT, UPT, UR14, URZ, URZ ;  /* 0x000000ff0e051290 */ /* 0x000fc8000fffe0ff */
[----:B--2---:R-:W-:-:S12]  /*1510*/  UIADD3 UR5, UPT, UPT, UR5, 0x1, URZ ;  /* 0x0000000105057890 */ /* 0x004fd8000fffe0ff */
.L_x_35:
[----:B------:R-:W-:Y:S01]  /*1520*/  UISETP.NE.AND UP0, UPT, UR37, URZ, UPT ;  /* 0x000000ff2500728c */ /* 0x000fe2000bf05270 */
[----:B------:R-:W1:Y:S08]  /*1530*/  S2UR UR37, SR_CgaCtaId ;  /* 0x00000000002579c3 */ /* 0x000e700000008800 */
[----:B------:R-:W-:Y:S05]  /*1540*/  BRA.U UP0, `(.L_x_18) ;  /* 0x0000000100347547 */ /* 0x000fea000b800000 */
[----:B------:R-:W2:Y:S01]  /*1550*/  S2R R2, SR_CgaCtaId ;  /* 0x0000000000027919 */ /* 0x000ea20000008800 */
[----:B------:R-:W-:-:S04]  /*1560*/  MOV R3, 0x400 ;  /* 0x0000040000037802 */ /* 0x000fc80000000f00 */
[----:B--2---:R-:W-:Y:S02]  /*1570*/  LEA R2, R2, R3, 0x18 ;  /* 0x0000000302027211 */ /* 0x004fe400078ec0ff */
[----:B------:R-:W-:-:S03]  /*1580*/  SHF.L.U32 R3, R11, 0x1f, RZ ;  /* 0x0000001f0b037819 */ /* 0x000fc600000006ff */
[----:B------:R-:W-:-:S04]  /*1590*/  IMAD R2, R12, 0x8, R2 ;  /* 0x000000080c027824 */ /* 0x000fc800078e0202 */
[----:B------:R-:W2:Y:S02]  /*15a0*/  SYNCS.PHASECHK.TRANS64.TRYWAIT P0, [R2+URZ+0xf0], R3 ;  /* 0x0000f003020075a7 */ /* 0x000ea400080011ff */
[----:B--2---:R-:W-:Y:S05]  /*15b0*/  @!P0 BRA `(.L_x_19) ;  /* 0x0000007800508947 */ /* 0x004fea0003800000 */
.L_x_130:
[----:B------:R-:W-:Y:S01]  /*15c0*/  VIADD R12, R12, 0x1 ;  /* 0x000000010c0c7836 */ /* 0x000fe20000000000 */
[----:B------:R2:W-:Y:S04]  /*15d0*/  SYNCS.ARRIVE.TRANS64.A1T0 RZ, [R2+URZ+0xe0], RZ ;  /* 0x0000e0ff02ff79a7 */ /* 0x0005e800081000ff */
[----:B------:R-:W-:-:S04]  /*15e0*/  ISETP.NE.AND P0, PT, R12, 0x2, PT ;  /* 0x000000020c00780c */ /* 0x000fc80003f05270 */
[----:B------:R-:W-:Y:S02]  /*15f0*/  SEL R12, R12, RZ, P0 ;  /* 0x000000ff0c0c7207 */ /* 0x000fe40000000000 */
[----:B--2---:R-:W-:-:S04]  /*1600*/  SEL R2, RZ, 0x1, P0 ;  /* 0x00000001ff027807 */ /* 0x004fc80000000000 */
[----:B------:R-:W-:-:S07]  /*1610*/  LOP3.LUT R11, R11, R2, RZ, 0x3c, !PT ;  /* 0x000000020b0b7212 */ /* 0x000fce00078e3cff */
.L_x_18:
[----:B------:R-:W-:Y:S01]  /*1620*/  UMOV UR4, 0x400 ;  /* 0x0000040000047882 */ /* 0x000fe20000000000 */
[----:B------:R-:W-:Y:S01]  /*1630*/  SHF.L.U32 R2, R17, 0x1f, RZ ;  /* 0x0000001f11027819 */ /* 0x000fe200000006ff */
[----:B-1----:R-:W-:Y:S01]  /*1640*/  ULEA UR4, UR37, UR4, 0x18 ;  /* 0x0000000425047291 */ /* 0x002fe2000f8ec0ff */
[----:B------:R-:W-:Y:S01]  /*1650*/  R2UR UR35, R15 ;  /* 0x000000000f2372ca */ /* 0x000fe200000e0000 */
[----:B------:R-:W-:Y:S01]  /*1660*/  UISETP.GE.U32.AND UP0, UPT, UR13, 0xff, UPT ;  /* 0x000000ff0d00788c */ /* 0x000fe2000bf06070 */
[----:B------:R-:W-:Y:S01]  /*1670*/  R2UR UR19, R14 ;  /* 0x000000000e1372ca */ /* 0x000fe200000e0000 */
[----:B------:R-:W-:Y:S01]  /*1680*/  ULEA UR8, UR6, UR4, 0x3 ;  /* 0x0000000406087291 */ /* 0x000fe2000f8e18ff */
[----:B------:R-:W-:-:S08]  /*1690*/  UMOV UR29, URZ ;  /* 0x000000ff001d7c82 */ /* 0x000fd00008000000 */
[----:B------:R1:W2:Y:S01]  /*16a0*/  SYNCS.PHASECHK.TRANS64.TRYWAIT P0, [UR8+0x18], R2 ;  /* 0x00001802ff0075a7 */ /* 0x0002a20008001108 */
[----:B------:R-:W-:Y:S02]  /*16b0*/  USHF.L.U32 UR35, UR35, 0x7, URZ ;  /* 0x0000000723237899 */ /* 0x000fe400080006ff */
[----:B------:R-:W-:Y:S01]  /*16c0*/  USHF.L.U32 UR19, UR19, 0x7, URZ ;  /* 0x0000000713137899 */ /* 0x000fe200080006ff */
[----:B------:R-:W-:Y:S11]  /*16d0*/  BRA.U !UP0, `(.L_x_20) ;  /* 0x0000000108d47547 */ /* 0x000ff6000b800000 */
[----:B------:R-:W-:Y:S01]  /*16e0*/  UMOV UR21, URZ ;  /* 0x000000ff00157c82 */ /* 0x000fe20008000000 */
[----:B------:R-:W-:-:S05]  /*16f0*/  UMOV UR42, UR6 ;  /* 0x00000006002a7c82 */ /* 0x000fca0008000000 */
.L_x_25:
[----:B-1----:R-:W-:Y:S01]  /*1700*/  ULEA UR33, UR42, UR4, 0x3 ;  /* 0x000000042a217291 */ /* 0x002fe2000f8e18ff */
[----:B--2---:R-:W-:Y:S01]  /*1710*/  @!P5 MOV R3, 0x10000 ;  /* 0x000100000003d802 */ /* 0x004fe20000000f00 */
[----:B--2---:R-:W-:Y:S10]  /*1720*/  @P0 BRA `(.L_x_21) ;  /* 0x00000000000c0947 */ /* 0x004ff40003800000 */
[----:B------:R-:W-:-:S04]  /*1730*/  SHF.L.U32 R4, R17, 0x1f, RZ ;  /* 0x0000001f11047819 */ /* 0x000fc800000006ff */
[----:B------:R-:W2:Y:S02]  /*1740*/  SYNCS.PHASECHK.TRANS64.TRYWAIT P0, [UR33+0x18], R4 ;  /* 0x00001804ff0075a7 */ /* 0x000ea40008001121 */
[----:B--2---:R-:W-:Y:S05]  /*1750*/  @!P0 BRA `(.L_x_22) ;  /* 0x0000007400fc8947 */ /* 0x004fea0003800000 */
.L_x_21:
[----:B------:R2:W-:Y:S01]  /*1760*/  @!P5 SYNCS.ARRIVE.TRANS64 RZ, [UR33], R3 ;  /* 0x00000003ffffd9a7 */ /* 0x0005e20008000021 */
[----:B------:R-:W-:Y:S04]  /*1770*/  BSSY.RECONVERGENT B0, `(.L_x_23) ;  /* 0x0000003000007945 */ /* 0x000fe80003800200 */
[----:B------:R-:W-:Y:S05]  /*1780*/  @P4 BRA `(.L_x_24) ;  /* 0x0000000000044947 */ /* 0x000fea0003800000 */
[----:B------:R-:W-:Y:S05]  /*1790*/  BPT.TRAP 0x1 ;  /* 0x000000040000795c */ /* 0x000fea0000300000 */
.L_x_24:
[----:B------:R-:W-:Y:S05]  /*17a0*/  BSYNC.RECONVERGENT B0 ;  /* 0x0000000000007941 */ /* 0x000fea0003800200 */
.L_x_23:
[----:B------:R-:W-:Y:S02]  /*17b0*/  UIADD3 UR6, UPT, UPT, UR42, 0x1, URZ ;  /* 0x000000012a067890 */ /* 0x000fe4000fffe0ff */
[----:B------:R-:W-:Y:S02]  /*17c0*/  UIADD3 UR40, UP1, UPT, UR22, 0x80, URZ ;  /* 0x0000008016287890 */ /* 0x000fe4000ff3e0ff */
[----:B------:R-:W-:Y:S02]  /*17d0*/  UISETP.NE.AND UP0, UPT, UR6, 0x3, UPT ;  /* 0x000000030600788c */ /* 0x000fe4000bf05270 */
[----:B------:R-:W-:Y:S02]  /*17e0*/  USHF.L.U32 UR34, UR21, 0x7, URZ ;  /* 0x0000000715227899 */ /* 0x000fe400080006ff */
[----:B------:R-:W-:Y:S02]  /*17f0*/  USEL UR9, URZ, 0x1, UP0 ;  /* 0x00000001ff097887 */ /* 0x000fe40008000000 */
[----:B------:R-:W-:-:S02]  /*1800*/  USEL UR6, UR6, URZ, UP0 ;  /* 0x000000ff06067287 */ /* 0x000fc40008000000 */
[----:B------:R-:W-:Y:S02]  /*1810*/  UIADD3 UR38, UP0, UPT, UR22, 0x180, URZ ;  /* 0x0000018016267890 */ /* 0x000fe4000ff1e0ff */
[----:B------:R-:W-:Y:S01]  /*1820*/  ULEA UR8, UR6, UR4, 0x3 ;  /* 0x0000000406087291 */ /* 0x000fe2000f8e18ff */
[----:B------:R-:W-:Y:S01]  /*1830*/  LOP3.LUT R17, R17, UR9, RZ, 0x3c, !PT ;  /* 0x0000000911117c12 */ /* 0x000fe2000f8e3cff */
[----:B------:R-:W-:Y:S02]  /*1840*/  UIADD3.X UR41, UPT, UPT, URZ, UR23, URZ, UP1, !UPT ;  /* 0x00000017ff297290 */ /* 0x000fe40008ffe4ff */
[----:B------:R-:W-:Y:S01]  /*1850*/  UIADD3 UR26, UPT, UPT, UR34, 0x40, URZ ;  /* 0x00000040221a7890 */ /* 0x000fe2000fffe0ff */
[----:B-1----:R-:W-:Y:S01]  /*1860*/  SHF.L.U32 R2, R17, 0x1f, RZ ;  /* 0x0000001f11027819 */ /* 0x002fe200000006ff */
[----:B------:R-:W-:Y:S01]  /*1870*/  UIADD3.X UR39, UPT, UPT, URZ, UR23, URZ, UP0, !UPT ;  /* 0x00000017ff277290 */ /* 0x000fe200087fe4ff */
[----:B------:R-:W-:Y:S02]  /*1880*/  UMOV UR30, 0x0 ;  /* 0x00000000001e7882 */ /* 0x000fe40000000000 */
[----:B------:R1:W1:Y:S01]  /*1890*/  SYNCS.PHASECHK.TRANS64.TRYWAIT P0, [UR8+0x18], R2 ;  /* 0x00001802ff0075a7 */ /* 0x0002620008001108 */
[----:B------:R-:W-:Y:S01]  /*18a0*/  ULEA UR8, UR42, UR4, 0xf ;  /* 0x000000042a087291 */ /* 0x000fe2000f8e78ff */
[----:B------:R-:W-:Y:S01]  /*18b0*/  UMOV UR31, 0x10000000 ;  /* 0x10000000001f7882 */ /* 0x000fe20000000000 */
[----:B------:R-:W-:-:S02]  /*18c0*/  UMOV UR25, UR33 ;  /* 0x0000002100197c82 */ /* 0x000fc40008000000 */
[----:B------:R-:W-:Y:S02]  /*18d0*/  UIADD3 UR32, UPT, UPT, UR8, 0x8400, URZ ;  /* 0x0000840008207890 */ /* 0x000fe4000fffe0ff */
[----:B------:R-:W-:Y:S02]  /*18e0*/  UIADD3 UR24, UPT, UPT, UR8, 0xc400, URZ ;  /* 0x0000c40008187890 */ /* 0x000fe4000fffe0ff */
[----:B------:R-:W-:Y:S02]  /*18f0*/  UIADD3 UR16, UPT, UPT, UR8, 0x20400, URZ ;  /* 0x0002040008107890 */ /* 0x000fe4000fffe0ff */
[----:B------:R-:W-:Y:S01]  /*1900*/  UIADD3 UR8, UPT, UPT, UR8, 0x24400, URZ ;  /* 0x0002440008087890 */ /* 0x000fe2000fffe0ff */
[----:B------:R-:W-:Y:S01]  /*1910*/  UMOV UR27, UR35 ;  /* 0x00000023001b7c82 */ /* 0x000fe20008000000 */
[----:B------:R-:W-:Y:S01]  /*1920*/  UMOV UR28, UR36 ;  /* 0x00000024001c7c82 */ /* 0x000fe20008000000 */
[----:B------:R-:W-:Y:S01]  /*1930*/  UMOV UR17, UR33 ;  /* 0x0000002100117c82 */ /* 0x000fe20008000000 */
[----:B------:R-:W-:Y:S01]  /*1940*/  UMOV UR20, UR36 ;  /* 0x0000002400147c82 */ /* 0x000fe20008000000 */
[----:B------:R-:W-:Y:S01]  /*1950*/  UMOV UR18, UR34 ;  /* 0x0000002200127c82 */ /* 0x000fe20008000000 */
[----:B------:R1:W-:Y:S01]  /*1960*/  UTMALDG.3D [UR32], [UR40], desc[UR30] ;  /* 0x00001e20280075b4 */ /* 0x0003e20008011000 */
[----:B------:R-:W-:Y:S01]  /*1970*/  UMOV UR11, UR19 ;  /* 0x00000013000b7c82 */ /* 0x000fe20008000000 */
[----:B------:R-:W-:Y:S01]  /*1980*/  UMOV UR12, UR36 ;  /* 0x00000024000c7c82 */ /* 0x000fe20008000000 */
[----:B------:R-:W-:Y:S01]  /*1990*/  UMOV UR9, UR33 ;  /* 0x0000002100097c82 */ /* 0x000fe20008000000 */
[----:B------:R-:W-:Y:S01]  /*19a0*/  UMOV UR10, UR26 ;  /* 0x0000001a000a7c82 */ /* 0x000fe20008000000 */
[----:B------:R-:W-:Y:S01]  /*19b0*/  UIADD3 UR21, UPT, UPT, UR21, 0x1, URZ ;  /* 0x0000000115157890 */ /* 0x000fe2000fffe0ff */
[----:B------:R-:W-:Y:S01]  /*19c0*/  UMOV UR29, UR5 ;  /* 0x00000005001d7c82 */ /* 0x000fe20008000000 */
[----:B------:R1:W-:Y:S02]  /*19d0*/  UTMALDG.3D [UR24], [UR40], desc[UR30] ;  /* 0x00001e18280075b4 */ /* 0x0003e40008011000 */
[----:B------:R-:W-:Y:S01]  /*19e0*/  UISETP.NE.AND UP0, UPT, UR21, UR5, UPT ;  /* 0x000000051500728c */ /* 0x000fe2000bf05270 */
[----:B------:R-:W-:Y:S01]  /*19f0*/  UMOV UR42, UR6 ;  /* 0x00000006002a7c82 */ /* 0x000fe20008000000 */
[----:B------:R1:W-:Y:S01]  /*1a00*/  UTMALDG.3D [UR16], [UR38], desc[UR30] ;  /* 0x00001e10260075b4 */ /* 0x0003e20008011000 */
[----:B------:R1:W-:Y:S06]  /*1a10*/  UTMALDG.3D [UR8], [UR38], desc[UR30] ;  /* 0x00001e08260075b4 */ /* 0x0003ec0008011000 */
[----:B------:R-:W-:Y:S05]  /*1a20*/  BRA.U UP0, `(.L_x_25) ;  /* 0xfffffffd00347547 */ /* 0x000fea000b83ffff */
.L_x_20:
[----:B-1----:R-:W-:Y:S01]  /*1a30*/  ULEA UR8, UR6, UR4, 0x3 ;  /* 0x0000000406087291 */ /* 0x002fe2000f8e18ff */
[----:B------:R-:W-:Y:S01]  /*1a40*/  SHF.L.U32 R2, R17, 0x1f, RZ ;  /* 0x0000001f11027819 */ /* 0x000fe200000006ff */
[----:B------:R-:W-:Y:S01]  /*1a50*/  @!P1 SYNCS.ARRIVE.TRANS64.A1T0 RZ, [UR4+0x78], RZ ;  /* 0x000078ffffff99a7 */ /* 0x000fe20008100004 */
[----:B------:R-:W-:-:S06]  /*1a60*/  UISETP.GT.AND UP0, UPT, UR15, UR14, UPT ;  /* 0x0000000e0f00728c */ /* 0x000fcc000bf04270 */
[----:B--2---:R1:W2:Y:S03]  /*1a70*/  SYNCS.PHASECHK.TRANS64.TRYWAIT P0, [UR8+0x18], R2 ;  /* 0x00001802ff0075a7 */ /* 0x0042a60008001108 */
[----:B------:R-:W-:Y:S05]  /*1a80*/  BRA.U !UP0, `(.L_x_26) ;  /* 0x0000000108d07547 */ /* 0x000fea000b800000 */
[----:B------:R-:W-:Y:S01]  /*1a90*/  UIADD3 UR21, UPT, UPT, UR7, UR29, URZ ;  /* 0x0000001d07157290 */ /* 0x000fe2000fffe0ff */
[----:B------:R-:W-:-:S11]  /*1aa0*/  UMOV UR42, UR6 ;  /* 0x00000006002a7c82 */ /* 0x000fd60008000000 */
.L_x_31:
[----:B-1----:R-:W-:Y:S01]  /*1ab0*/  ULEA UR33, UR42, UR4, 0x3 ;  /* 0x000000042a217291 */ /* 0x002fe2000f8e18ff */
[----:B--2---:R-:W-:Y:S01]  /*1ac0*/  @!P5 MOV R3, 0x10000 ;  /* 0x000100000003d802 */ /* 0x004fe20000000f00 */
[----:B--2---:R-:W-:Y:S10]  /*1ad0*/  @P0 BRA `(.L_x_27) ;  /* 0x00000000000c0947 */ /* 0x004ff40003800000 */
[----:B------:R-:W-:-:S04]  /*1ae0*/  SHF.L.U32 R4, R17, 0x1f, RZ ;  /* 0x0000001f11047819 */ /* 0x000fc800000006ff */
[----:B------:R-:W2:Y:S02]  /*1af0*/  SYNCS.PHASECHK.TRANS64.TRYWAIT P0, [UR33+0x18], R4 ;  /* 0x00001804ff0075a7 */ /* 0x000ea40008001121 */
[----:B--2---:R-:W-:Y:S05]  /*1b00*/  @!P0 BRA `(.L_x_28) ;  /* 0x0000007400288947 */ /* 0x004fea0003800000 */
.L_x_27:
[----:B------:R2:W-:Y:S01]  /*1b10*/  @!P5 SYNCS.ARRIVE.TRANS64 RZ, [UR33], R3 ;  /* 0x00000003ffffd9a7 */ /* 0x0005e20008000021 */
[----:B------:R-:W-:Y:S04]  /*1b20*/  BSSY.RECONVERGENT B0, `(.L_x_29) ;  /* 0x0000003000007945 */ /* 0x000fe80003800200 */
[----:B------:R-:W-:Y:S05]  /*1b30*/  @P4 BRA `(.L_x_30) ;  /* 0x0000000000044947 */ /* 0x000fea0003800000 */
[----:B------:R-:W-:Y:S05]  /*1b40*/  BPT.TRAP 0x1 ;  /* 0x000000040000795c */ /* 0x000fea0000300000 */
.L_x_30:
[----:B------:R-:W-:Y:S05]  /*1b50*/  BSYNC.RECONVERGENT B0 ;  /* 0x0000000000007941 */ /* 0x000fea0003800200 */
.L_x_29:
        /* <DEDUP_REMOVED lines=31> */
[----:B------:R-:W-:Y:S01]  /*1d50*/  UMOV UR10, UR26 ;  /* 0x0000001a000a7c82 */ /* 0x000fe20008000000 */
[----:B------:R-:W-:Y:S01]  /*1d60*/  UIADD3 UR29, UPT, UPT, UR29, 0x1, URZ ;  /* 0x000000011d1d7890 */ /* 0x000fe2000fffe0ff */
[----:B------:R1:W-:Y:S01]  /*1d70*/  UTMALDG.3D [UR24], [UR40], desc[UR30] ;  /* 0x00001e18280075b4 */ /* 0x0003e20008011000 */
[----:B------:R-:W-:-:S02]  /*1d80*/  UMOV UR42, UR6 ;  /* 0x00000006002a7c82 */ /* 0x000fc40008000000 */
[----:B------:R-:W-:Y:S01]  /*1d90*/  UISETP.NE.AND UP0, UPT, UR29, UR21, UPT ;  /* 0x000000151d00728c */ /* 0x000fe2000bf05270 */
[----:B------:R1:W-:Y:S01]  /*1da0*/  UTMALDG.3D [UR16], [UR38], desc[UR30] ;  /* 0x00001e10260075b4 */ /* 0x0003e20008011000 */
[----:B------:R1:W-:Y:S07]  /*1db0*/  UTMALDG.3D [UR8], [UR38], desc[UR30] ;  /* 0x00001e08260075b4 */ /* 0x0003ee0008011000 */
[----:B------:R-:W-:Y:S05]  /*1dc0*/  BRA.U UP0, `(.L_x_31) ;  /* 0xfffffffd00387547 */ /* 0x000fea000b83ffff */
.L_x_26:
[C---:B-1----:R-:W-:Y:S01]  /*1dd0*/  LEA R2, R16.reuse, UR4, 0x3 ;  /* 0x0000000410027c11 */ /* 0x042fe2000f8e18ff */
[----:B------:R-:W-:Y:S01]  /*1de0*/  NOP ;  /* 0x0000000000007918 */ /* 0x000fe20000000000 */
[----:B--2---:R-:W-:Y:S02]  /*1df0*/  SHF.L.U32 R3, R13, 0x1f, RZ ;  /* 0x0000001f0d037819 */ /* 0x004fe400000006ff */
[----:B------:R-:W-:Y:S02]  /*1e00*/  LEA R4, R16, UR4, 0x4 ;  /* 0x0000000410047c11 */ /* 0x000fe4000f8e20ff */
[----:B------:R-:W1:Y:S02]  /*1e10*/  SYNCS.PHASECHK.TRANS64.TRYWAIT P0, [R2+URZ+0x80], R3 ;  /* 0x00008003020075a7 */ /* 0x000e6400080011ff */
[----:B-1----:R-:W-:Y:S05]  /*1e20*/  @!P0 BRA `(.L_x_32) ;  /* 0x0000007000788947 */ /* 0x002fea0003800000 */
.L_x_133:
[----:B------:R-:W2:Y:S01]  /*1e30*/  LDS.128 R4, [R4+0x110] ;  /* 0x0001100004047984 */ /* 0x000ea20000000c00 */
[----:B---3--:R-:W-:Y:S01]  /*1e40*/  ISETP.GE.AND P0, PT, R40, 0x1, PT ;  /* 0x000000012800780c */ /* 0x008fe20003f06270 */
[----:B-1----:R-:W-:Y:S01]  /*1e50*/  VIADD R2, R2, 0x90 ;  /* 0x0000009002027836 */ /* 0x002fe20000000000 */
[----:B------:R-:W-:Y:S01]  /*1e60*/  @!PT LDS RZ, [RZ] ;  /* 0x00000000fffff984 */ /* 0x000fe20000000800 */
[----:B------:R-:W-:Y:S01]  /*1e70*/  @!PT LDS RZ, [RZ] ;  /* 0x00000000fffff984 */ /* 0x000fe20000000800 */
[----:B------:R-:W-:Y:S01]  /*1e80*/  @!PT LDS RZ, [RZ] ;  /* 0x00000000fffff984 */ /* 0x000fe20000000800 */
[----:B------:R-:W-:Y:S01]  /*1e90*/  @!PT LDS RZ, [RZ] ;  /* 0x00000000fffff984 */ /* 0x000fe20000000800 */
[----:B------:R1:W-:Y:S06]  /*1ea0*/  MEMBAR.ALL.CTA ;  /* 0x0000000000007992 */ /* 0x0003ec0000008000 */
[----:B-1----:R-:W1:Y:S01]  /*1eb0*/  FENCE.VIEW.ASYNC.S ;  /* 0x00000000000073c6 */ /* 0x002e620000000000 */
[----:B------:R-:W-:-:S04]  /*1ec0*/  PRMT R2, RZ, 0x654, R2 ;  /* 0x00000654ff027816 */ /* 0x000fc80000000002 */
[----:B-1----:R1:W-:Y:S01]  /*1ed0*/  SYNCS.ARRIVE.TRANS64.RED.A1T0 RZ, [R2+URZ], RZ ;  /* 0x000000ff02ff79a7 */ /* 0x0023e200081004ff */
[----:B--2---:R-:W-:-:S13]  /*1ee0*/  LOP3.LUT P2, RZ, R6, 0x1, RZ, 0xc0, !PT ;  /* 0x0000000106ff7812 */ /* 0x004fda000784c0ff */
[----:B------:R-:W-:Y:S01]  /*1ef0*/  @P2 SHF.R.U32.HI R3, RZ, 0x10, R5 ;  /* 0x00000010ff032819 */ /* 0x000fe20000011605 */
[----:B------:R-:W-:Y:S01]  /*1f00*/  VOTEU.ANY UP0, P2 ;  /* 0x0000000000ff7886 */ /* 0x000fe20001000100 */
[----:B------:R-:W-:Y:S02]  /*1f10*/  @P2 MOV R10, R4 ;  /* 0x00000004000a2202 */ /* 0x000fe40000000f00 */
[----:B------:R-:W-:Y:S02]  /*1f20*/  @P2 R2UR.BROADCAST UR8, R3 ;  /* 0x00000000030822ca */ /* 0x000fe400008e0000 */
[----:B------:R-:W-:-:S11]  /*1f30*/  @P2 LOP3.LUT R9, R5, 0xffff, RZ, 0xc0, !PT ;  /* 0x0000ffff05092812 */ /* 0x000fd600078ec0ff */
[----:B------:R-:W-:Y:S01]  /*1f40*/  @UP0 UMOV UR36, UR8 ;  /* 0x0000000800240c82 */ /* 0x000fe20008000000 */
[----:B-1----:R-:W-:Y:S05]  /*1f50*/  @!P0 BRA `(.L_x_33) ;  /* 0x0000000000b88947 */ /* 0x002fea0003800000 */
[----:B------:R-:W4:Y:S01]  /*1f60*/  LDC.64 R4, c[0x0][0xb18] ;  /* 0x0002c600ff047b82 */ /* 0x000f220000000a00 */
[----:B------:R-:W-:-:S07]  /*1f70*/  ISETP.NE.AND P3, PT, R40, 0x1, PT ;  /* 0x000000012800780c */ /* 0x000fce0003f65270 */
[----:B------:R-:W1:Y:S08]  /*1f80*/  LDC.64 R6, c[0x0][0xb10] ;  /* 0x0002c400ff067b82 */ /* 0x000e700000000a00 */
[----:B------:R-:W2:Y:S08]  /*1f90*/  LDC R14, c[0x0][0xb20] ;  /* 0x0002c800ff0e7b82 */ /* 0x000eb00000000800 */
[----:B------:R-:W3:Y:S01]  /*1fa0*/  LDC R15, c[0x0][0xb0c] ;  /* 0x0002c300ff0f7b82 */ /* 0x000ee20000000800 */
[----:B----4-:R-:W-:Y:S01]  /*1fb0*/  IMAD.HI.U32 R19, R0, R5, RZ ;  /* 0x0000000500137227 */ /* 0x010fe200078e00ff */
[----:B------:R-:W-:-:S03]  /*1fc0*/  ISETP.NE.AND P0, PT, R4, 0x1, PT ;  /* 0x000000010400780c */ /* 0x000fc60003f05270 */
[----:B------:R-:W-:-:S03]  /*1fd0*/  IMAD.HI.U32 R5, R9, R5, RZ ;  /* 0x0000000509057227 */ /* 0x000fc600078e00ff */
[----:B------:R-:W4:Y:S01]  /*1fe0*/  LDC.64 R2, c[0x0][0xb28] ;  /* 0x0002ca00ff027b82 */ /* 0x000f220000000a00 */
[----:B-1----:R-:W-:-:S04]  /*1ff0*/  IMAD.HI.U32 R20, R8, R6, RZ ;  /* 0x0000000608147227 */ /* 0x002fc800078e00ff */
[----:B------:R-:W-:Y:S01]  /*2000*/  IMAD.HI.U32 R21, R10, R6, RZ ;  /* 0x000000060a157227 */ /* 0x000fe200078e00ff */
[----:B------:R-:W-:Y:S02]  /*2010*/  SHF.R.U32.HI R20, RZ, R7, R20 ;  /* 0x00000007ff147219 */ /* 0x000fe40000011614 */
[-C--:B--2---:R-:W-:Y:S02]  /*2020*/  SHF.R.U32.HI R19, RZ, R14.reuse, R19 ;  /* 0x0000000eff137219 */ /* 0x084fe40000011613 */
[----:B------:R-:W-:Y:S02]  /*2030*/  SHF.R.U32.HI R5, RZ, R14, R5 ;  /* 0x0000000eff057219 */ /* 0x000fe40000011605 */
[----:B------:R-:W-:Y:S02]  /*2040*/  SEL R19, R0, R19, !P0 ;  /* 0x0000001300137207 */ /* 0x000fe40004000000 */
[----:B------:R-:W-:Y:S02]  /*2050*/  SHF.R.U32.HI R21, RZ, R7, R21 ;  /* 0x00000007ff157219 */ /* 0x000fe40000011615 */
[----:B---3--:R-:W-:-:S02]  /*2060*/  ISETP.NE.AND P1, PT, R15, 0x1, PT ;  /* 0x000000010f00780c */ /* 0x008fc40003f25270 */
[----:B------:R-:W-:Y:S02]  /*2070*/  SEL R5, R9, R5, !P0 ;  /* 0x0000000509057207 */ /* 0x000fe40004000000 */
[----:B------:R-:W-:Y:S02]  /*2080*/  SEL R20, R8, R20, !P1 ;  /* 0x0000001408147207 */ /* 0x000fe40004800000 */
[----:B------:R-:W-:Y:S01]  /*2090*/  SEL R21, R10, R21, !P1 ;  /* 0x000000150a157207 */ /* 0x000fe20004800000 */
[----:B----4-:R-:W-:-:S04]  /*20a0*/  IMAD.HI.U32 R18, R19, R2, RZ ;  /* 0x0000000213127227 */ /* 0x010fc800078e00ff */
        /* <DEDUP_REMOVED lines=10> */
[----:B------:R-:W-:-:S04]  /*2150*/  @!P0 IMAD.HI.U32 R7, R21, R2, RZ ;  /* 0x0000000215078227 */ /* 0x000fc800078e00ff */
[----:B------:R-:W-:Y:S01]  /*2160*/  IMAD.MOV R2, RZ, RZ, -R6 ;  /* 0x000000ffff027224 */ /* 0x000fe200078e0a06 */
[----:B------:R-:W-:Y:S02]  /*2170*/  @!P0 SHF.R.U32.HI R3, RZ, R3, R7 ;  /* 0x00000003ff038219 */ /* 0x000fe40000011607 */
[----:B------:R-:W-:Y:S01]  /*2180*/  IADD3 R7, PT, PT, -R5, RZ, RZ ;  /* 0x000000ff05077210 */ /* 0x000fe20007ffe1ff */
[----:B------:R-:W-:Y:S01]  /*2190*/  IMAD R2, R40, R2, R5 ;  /* 0x0000000228027224 */ /* 0x000fe200078e0205 */
        /* <DEDUP_REMOVED lines=10> */
.L_x_33:
[----:B------:R-:W1:Y:S02]  /*2240*/  LDCU UR8, c[0x0][0xb30] ;  /* 0x00016600ff0877ac */ /* 0x000e640008000800 */
[----:B-1----:R-:W-:-:S09]  /*2250*/  UISETP.NE.AND UP0, UPT, UR8, 0x1, UPT ;  /* 0x000000010800788c */ /* 0x002fd2000bf05270 */
[----:B------:R-:W-:Y:S05]  /*2260*/  BRA.U UP0, `(.L_x_34) ;  /* 0x0000000100407547 */ /* 0x000fea000b800000 */
[----:B------:R-:W1:Y:S08]  /*2270*/  LDC.64 R4, c[0x0][0xb10] ;  /* 0x0002c400ff047b82 */ /* 0x000e700000000a00 */
[----:B------:R-:W2:Y:S08]  /*2280*/  LDC.64 R2, c[0x0][0xb18] ;  /* 0x0002c600ff027b82 */ /* 0x000eb00000000a00 */
[----:B------:R-:W3:Y:S08]  /*2290*/  LDC R6, c[0x0][0xb20] ;  /* 0x0002c800ff067b82 */ /* 0x000ef00000000800 */
[----:B------:R-:W4:Y:S01]  /*22a0*/  LDC R7, c[0x0][0xb0c] ;  /* 0x0002c300ff077b82 */ /* 0x000f220000000800 */
[----:B-1----:R-:W-:-:S05]  /*22b0*/  IMAD.HI.U32 R4, R10, R4, RZ ;  /* 0x000000040a047227 */ /* 0x002fca00078e00ff */
[----:B------:R-:W-:Y:S01]  /*22c0*/  SHF.R.U32.HI R4, RZ, R5, R4 ;  /* 0x00000005ff047219 */ /* 0x000fe20000011604 */
[----:B--2---:R-:W-:Y:S01]  /*22d0*/  IMAD.HI.U32 R3, R9, R3, RZ ;  /* 0x0000000309037227 */ /* 0x004fe200078e00ff */
[----:B------:R-:W-:-:S04]  /*22e0*/  ISETP.NE.AND P0, PT, R2, 0x1, PT ;  /* 0x000000010200780c */ /* 0x000fc80003f05270 */
[----:B---3--:R-:W-:-:S04]  /*22f0*/  SHF.R.U32.HI R3, RZ, R6, R3 ;  /* 0x00000006ff037219 */ /* 0x008fc80000011603 */
[----:B------:R-:W-:Y:S02]  /*2300*/  SEL R3, R9, R3, !P0 ;  /* 0x0000000309037207 */ /* 0x000fe40004000000 */
[----:B----4-:R-:W-:-:S04]  /*2310*/  ISETP.NE.AND P1, PT, R7, 0x1, PT ;  /* 0x000000010700780c */ /* 0x010fc80003f25270 */
[----:B------:R-:W-:-:S05]  /*2320*/  SEL R4, R10, R4, !P1 ;  /* 0x000000040a047207 */ /* 0x000fca0004800000 */
[----:B------:R-:W-:Y:S02]  /*2330*/  IMAD.IADD R5, R3, 0x1, -R4 ;  /* 0x0000000103057824 */ /* 0x000fe400078e0a04 */
[----:B------:R-:W-:Y:S02]  /*2340*/  IMAD.IADD R3, R4, 0x1, -R3 ;  /* 0x0000000104037824 */ /* 0x000fe400078e0a03 */
[----:B------:R-:W-:Y:S02]  /*2350*/  IMAD R10, R5, R7, R10 ;  /* 0x00000007050a7224 */ /* 0x000fe400078e020a */
[----:B------:R-:W-:-:S07]  /*2360*/  IMAD R9, R3, R2, R9 ;  /* 0x0000000203097224 */ /* 0x000fce00078e0209 */
.L_x_34:
[----:B------:R-:W-:Y:S01]  /*2370*/  VIADD R16, R16, 0x1 ;  /* 0x0000000110107836 */ /* 0x000fe20000000000 */
[----:B------:R-:W-:Y:S01]  /*2380*/  PLOP3.LUT P1, PT, PT, PT, PT, 0x80, 0x8 ;  /* 0x000000000008781c */ /* 0x000fe20003f2f070 */
[----:B------:R-:W-:Y:S02]  /*2390*/  IMAD.IADD R15, R10, 0x1, R87 ;  /* 0x000000010a0f7824 */ /* 0x000fe400078e0257 */
[----:B------:R-:W-:Y:S01]  /*23a0*/  IMAD.IADD R14, R9, 0x1, R86 ;  /* 0x00000001090e7824 */ /* 0x000fe200078e0256 */
[----:B------:R-:W-:-:S04]  /*23b0*/  ISETP.NE.AND P0, PT, R16, 0x2, PT ;  /* 0x000000021000780c */ /* 0x000fc80003f05270 */
[----:B------:R-:W-:Y:S02]  /*23c0*/  SEL R2, RZ, 0x1, P0 ;  /* 0x00000001ff027807 */ /* 0x000fe40000000000 */
[----:B------:R-:W-:Y:S02]  /*23d0*/  SEL R16, R16, RZ, P0 ;  /* 0x000000ff10107207 */ /* 0x000fe40000000000 */
[----:B------:R-:W-:Y:S01]  /*23e0*/  LOP3.LUT R13, R13, R2, RZ, 0x3c, !PT ;  /* 0x000000020d0d7212 */ /* 0x000fe200078e3cff */
[----:B------:R-:W-:Y:S06]  /*23f0*/  @P2 BRA `(.L_x_35) ;  /* 0xfffffff000482947 */ /* 0x000fec000383ffff */
[----:B------:R-:W-:Y:S01]  /*2400*/  UIADD3 UR4, UPT, UPT, UR4, 0x18, URZ ;  /* 0x0000001804047890 */ /* 0x000fe2000fffe0ff */
[----:B------:R-:W-:-:S03]  /*2410*/  SHF.L.U32 R2, R17, 0x1f, RZ ;  /* 0x0000001f11027819 */ /* 0x000fc600000006ff */
[----:B------:R-:W-:-:S09]  /*2420*/  ULEA UR5, UR6, UR4, 0x3 ;  /* 0x0000000406057291 */ /* 0x000fd2000f8e18ff */
[----:B------:R-:W1:Y:S02]  /*2430*/  SYNCS.PHASECHK.TRANS64.TRYWAIT P0, [UR5], R2 ;  /* 0x00000002ff0075a7 */ /* 0x000e640008001105 */
[----:B-1----:R-:W-:Y:S05]  /*2440*/  @!P0 BRA `(.L_x_36) ;  /* 0x0000006c00048947 */ /* 0x002fea0003800000 */
.L_x_135:
[----:B------:R-:W-:-:S04]  /*2450*/  UIADD3 UR6, UPT, UPT, UR6, 0x1, URZ ;  /* 0x0000000106067890 */ /* 0x000fc8000fffe0ff */
[----:B------:R-:W-:-:S04]  /*2460*/  UISETP.NE.AND UP0, UPT, UR6, 0x3, UPT ;  /* 0x000000030600788c */ /* 0x000fc8000bf05270 */
[----:B------:R-:W-:Y:S02]  /*2470*/  USEL UR7, URZ, 0x1, UP0 ;  /* 0x00000001ff077887 */ /* 0x000fe40008000000 */
[----:B------:R-:W-:-:S04]  /*2480*/  USEL UR6, UR6, URZ, UP0 ;  /* 0x000000ff06067287 */ /* 0x000fc80008000000 */
[----:B------:R-:W-:Y:S01]  /*2490*/  ULEA UR5, UR6, UR4, 0x3 ;  /* 0x0000000406057291 */ /* 0x000fe2000f8e18ff */
[----:B------:R-:W-:-:S04]  /*24a0*/  LOP3.LUT R17, R17, UR7, RZ, 0x3c, !PT ;  /* 0x0000000711117c12 */ /* 0x000fc8000f8e3cff */
[----:B-1----:R-:W-:-:S04]  /*24b0*/  SHF.L.U32 R2, R17, 0x1f, RZ ;  /* 0x0000001f11027819 */ /* 0x002fc800000006ff */
[----:B------:R-:W1:Y:S02]  /*24c0*/  SYNCS.PHASECHK.TRANS64.TRYWAIT P0, [UR5], R2 ;  /* 0x00000002ff0075a7 */ /* 0x000e640008001105 */
[----:B-1----:R-:W-:Y:S05]  /*24d0*/  @!P0 BRA `(.L_x_37) ;  /* 0x0000006800f88947 */ /* 0x002fea0003800000 */
.L_x_137:
[----:B------:R-:W-:-:S04]  /*24e0*/  UIADD3 UR6, UPT, UPT, UR6, 0x1, URZ ;  /* 0x0000000106067890 */ /* 0x000fc8000fffe0ff */
[----:B------:R-:W-:-:S04]  /*24f0*/  UISETP.NE.AND UP0, UPT, UR6, 0x3, UPT ;  /* 0x000000030600788c */ /* 0x000fc8000bf05270 */
[----:B------:R-:W-:Y:S02]  /*2500*/  USEL UR5, URZ, 0x1, UP0 ;  /* 0x00000001ff057887 */ /* 0x000fe40008000000 */
[----:B------:R-:W-:-:S04]  /*2510*/  USEL UR6, UR6, URZ, UP0 ;  /* 0x000000ff06067287 */ /* 0x000fc80008000000 */
[----:B------:R-:W-:Y:S01]  /*2520*/  ULEA UR6, UR6, UR4, 0x3 ;  /* 0x0000000406067291 */ /* 0x000fe2000f8e18ff */
[----:B-1----:R-:W-:-:S04]  /*2530*/  LOP3.LUT R2, R17, UR5, RZ, 0x3c, !PT ;  /* 0x0000000511027c12 */ /* 0x002fc8000f8e3cff */
[----:B------:R-:W-:Y:S01]  /*2540*/  SHF.L.U32 R2, R2, 0x1f, RZ ;  /* 0x0000001f02027819 */ /* 0x000fe200000006ff */
[----:B----4-:R-:W-:-:S07]  /*2550*/  IMAD.U32 R0, RZ, RZ, UR6 ;  /* 0x00000006ff007e24 */ /* 0x010fce000f8e00ff */
.L_x_38:
[----:B-1----:R1:W2:Y:S02]  /*2560*/  SYNCS.PHASECHK.TRANS64.TRYWAIT P0, [R0+URZ], R2 ;  /* 0x00000002000075a7 */ /* 0x0022a400080011ff */
[----:B--2---:R-:W-:Y:S05]  /*2570*/  @!P0 NANOSLEEP.SYNCS 0x989680 ;  /* 0x009896800000895d */ /* 0x004fea0003900000 */
[----:B------:R-:W2:Y:S02]  /*2580*/  @!P0 SYNCS.PHASECHK.TRANS64 P0, [R0+URZ], R2 ;  /* 0x00000002000085a7 */ /* 0x000ea400080010ff */
[----:B--2---:R-:W-:Y:S05]  /*2590*/  @P0 EXIT ;  /* 0x000000000000094d */ /* 0x004fea0003800000 */
[----:B------:R-:W-:Y:S05]  /*25a0*/  BRA `(.L_x_38) ;  /* 0xfffffffc00ec7947 */ /* 0x000fea000383ffff */
.L_x_17:
[----:B------:R-:W-:-:S04]  /*25b0*/  UISETP.NE.AND UP1, UPT, UR37, URZ, UPT ;  /* 0x000000ff2500728c */ /* 0x000fc8000bf25270 */
[----:B------:R-:W-:-:S09]  /*25c0*/  UISETP.NE.OR UP1, UPT, UR8, 0x1, UP1 ;  /* 0x000000010800788c */ /* 0x000fd20008f25670 */
[----:B------:R-:W-:Y:S05]  /*25d0*/  BRA.U UP1, `(.L_x_39) ;  /* 0x0000000501487547 */ /* 0x000fea000b800000 */
[----:B------:R-:W-:Y:S01]  /*25e0*/  ISETP.NE.AND P2, PT, R2, RZ, PT ;  /* 0x000000ff0200720c */ /* 0x000fe20003f45270 */
[----:B------:R-:W-:Y:S01]  /*25f0*/  IMAD.MOV.U32 R12, RZ, RZ, 0x1 ;  /* 0x00000001ff0c7424 */ /* 0x000fe200078e00ff */
[----:B------:R-:W-:Y:S02]  /*2600*/  CS2R R10, SRZ ;  /* 0x00000000000a7805 */ /* 0x000fe4000001ff00 */
[----:B------:R-:W-:Y:S01]  /*2610*/  CS2R R8, SRZ ;  /* 0x0000000000087805 */ /* 0x000fe2000001ff00 */
[----:B------:R-:W-:Y:S01]  /*2620*/  UMOV UR4, 0x400 ;  /* 0x0000040000047882 */ /* 0x000fe20000000000 */
[----:B------:R-:W-:Y:S01]  /*2630*/  UMOV UR6, URZ ;  /* 0x000000ff00067c82 */ /* 0x000fe20008000000 */
[----:B------:R-:W-:-:S12]  /*2640*/  ULEA UR37, UR37, UR4, 0x18 ;  /* 0x0000000425257291 */ /* 0x000fd8000f8ec0ff */
.L_x_43:
[----:B------:R-:W-:Y:S02]  /*2650*/  LEA R0, R8, UR37, 0x3 ;  /* 0x0000002508007c11 */ /* 0x000fe4000f8e18ff */
[----:B------:R-:W-:-:S03]  /*2660*/  SHF.L.U32 R4, R9, 0x1f, RZ ;  /* 0x0000001f09047819 */ /* 0x000fc600000006ff */
[----:B------:R-:W-:Y:S01]  /*2670*/  VIADD R5, R0, 0xf0 ;  /* 0x000000f000057836 */ /* 0x000fe20000000000 */
[----:B------:R-:W1:Y:S02]  /*2680*/  SYNCS.PHASECHK.TRANS64.TRYWAIT P0, [R0+URZ+0xe0], R4 ;  /* 0x0000e004000075a7 */ /* 0x000e6400080011ff */
[----:B-1----:R-:W-:Y:S05]  /*2690*/  @!P0 BRA `(.L_x_40) ;  /* 0x0000006800a08947 */ /* 0x002fea0003800000 */
.L_x_138:
[----:B------:R-:W-:Y:S01]  /*26a0*/  ULEA UR5, UR6, UR37, 0x3 ;  /* 0x0000002506057291 */ /* 0x000fe2000f8e18ff */
[----:B-1----:R-:W-:Y:S01]  /*26b0*/  PRMT R0, RZ, 0x654, R5 ;  /* 0x00000654ff007816 */ /* 0x002fe20000000005 */
[----:B------:R-:W-:Y:S01]  /*26c0*/  @!P2 IMAD.MOV.U32 R4, RZ, RZ, 0x10 ;  /* 0x00000010ff04a424 */ /* 0x000fe200078e00ff */
[----:B------:R-:W-:Y:S01]  /*26d0*/  SHF.L.U32 R5, R12, 0x1f, RZ ;  /* 0x0000001f0c057819 */ /* 0x000fe200000006ff */
[----:B------:R-:W-:Y:S01]  /*26e0*/  UIADD3 UR4, UPT, UPT, UR5, 0x80, URZ ;  /* 0x0000008005047890 */ /* 0x000fe2000fffe0ff */
[----:B------:R1:W-:Y:S05]  /*26f0*/  SYNCS.ARRIVE.TRANS64.RED.A1T0 RZ, [R0+URZ], RZ ;  /* 0x000000ff00ff79a7 */ /* 0x0003ea00081004ff */
[----:B------:R-:W-:Y:S01]  /*2700*/  IMAD.U32 R6, RZ, RZ, UR4 ;  /* 0x00000004ff067e24 */ /* 0x000fe2000f8e00ff */
[----:B------:R-:W2:Y:S04]  /*2710*/  SYNCS.PHASECHK.TRANS64.TRYWAIT P0, [UR5+0x90], R5 ;  /* 0x00009005ff0075a7 */ /* 0x000ea80008001105 */
[----:B------:R-:W-:Y:S01]  /*2720*/  PRMT R6, R2, 0x654, R6 ;  /* 0x0000065402067816 */ /* 0x000fe20000000006 */
[----:B-12---:R-:W-:Y:S06]  /*2730*/  @!P0 BRA `(.L_x_41) ;  /* 0x00000068008c8947 */ /* 0x006fec0003800000 */
.L_x_140:
[----:B------:R-:W-:Y:S01]  /*2740*/  ULEA UR4, UR6, UR37, 0x4 ;  /* 0x0000002506047291 */ /* 0x000fe2000f8e20ff */
[----:B------:R-:W-:Y:S01]  /*2750*/  SEL R3, R6, R3, !P2 ;  /* 0x0000000306037207 */ /* 0x000fe20005000000 */
[----:B------:R-:W-:Y:S01]  /*2760*/  UIADD3 UR5, UPT, UPT, UR5, 0x80, URZ ;  /* 0x0000008005057890 */ /* 0x000fe2000fffe0ff */
[----:B-1----:R-:W-:Y:S01]  /*2770*/  LEA R0, R11, UR37, 0x3 ;  /* 0x000000250b007c11 */ /* 0x002fe2000f8e18ff */
[----:B------:R-:W-:Y:S01]  /*2780*/  UIADD3 UR4, UPT, UPT, UR4, 0x110, URZ ;  /* 0x0000011004047890 */ /* 0x000fe2000fffe0ff */
[----:B------:R1:W-:Y:S01]  /*2790*/  @!P2 SYNCS.ARRIVE.TRANS64.RED RZ, [R3+URZ], R4 ;  /* 0x0000000403ffa9a7 */ /* 0x0003e200080004ff */
[----:B------:R-:W-:Y:S01]  /*27a0*/  UIADD3 UR6, UPT, UPT, UR6, 0x1, URZ ;  /* 0x0000000106067890 */ /* 0x000fe2000fffe0ff */
[----:B------:R-:W-:-:S03]  /*27b0*/  VIADD R8, R8, 0x1 ;  /* 0x0000000108087836 */ /* 0x000fc60000000000 */
[----:B------:R-:W-:Y:S02]  /*27c0*/  UISETP.NE.AND UP0, UPT, UR6, 0x2, UPT ;  /* 0x000000020600788c */ /* 0x000fe4000bf05270 */
[----:B------:R-:W-:Y:S01]  /*27d0*/  ISETP.NE.AND P0, PT, R8, 0x2, PT ;  /* 0x000000020800780c */ /* 0x000fe20003f05270 */
[----:B------:R-:W-:Y:S06]  /*27e0*/  UGETNEXTWORKID.BROADCAST [UR4], [UR5] ;  /* 0x00000000040073ca */ /* 0x000fec0008000100 */
[----:B------:R-:W-:Y:S02]  /*27f0*/  USEL UR4, URZ, 0x1, UP0 ;  /* 0x00000001ff047887 */ /* 0x000fe40008000000 */
[----:B------:R-:W-:-:S04]  /*2800*/  USEL UR6, UR6, URZ, UP0 ;  /* 0x000000ff06067287 */ /* 0x000fc80008000000 */
[----:B------:R-:W-:Y:S02]  /*2810*/  LOP3.LUT R12, R12, UR4, RZ, 0x3c, !PT ;  /* 0x000000040c0c7c12 */ /* 0x000fe4000f8e3cff */
[----:B-1----:R-:W-:-:S04]  /*2820*/  SHF.L.U32 R4, R10, 0x1f, RZ ;  /* 0x0000001f0a047819 */ /* 0x002fc800000006ff */
[----:B------:R-:W1:Y:S02]  /*2830*/  SYNCS.PHASECHK.TRANS64.TRYWAIT P1, [R0+URZ+0x80], R4 ;  /* 0x00008004000075a7 */ /* 0x000e6400080211ff */
[----:B-1----:R-:W-:Y:S05]  /*2840*/  @!P1 BRA `(.L_x_42) ;  /* 0x0000006800609947 */ /* 0x002fea0003800000 */
.L_x_141:
[C---:B-1----:R-:W-:Y:S01]  /*2850*/  LEA R4, R11.reuse, UR37, 0x4 ;  /* 0x000000250b047c11 */ /* 0x042fe2000f8e20ff */
[----:B------:R-:W-:Y:S01]  /*2860*/  VIADD R0, R0, 0x90 ;  /* 0x0000009000007836 */ /* 0x000fe20000000000 */
[----:B------:R-:W-:Y:S01]  /*2870*/  SEL R8, R8, RZ, P0 ;  /* 0x000000ff08087207 */ /* 0x000fe20000000000 */
[----:B------:R-:W-:-:S03]  /*2880*/  VIADD R11, R11, 0x1 ;  /* 0x000000010b0b7836 */ /* 0x000fc60000000000 */
[----:B------:R-:W1:Y:S01]  /*2890*/  LDS.128 R4, [R4+0x110] ;  /* 0x0001100004047984 */ /* 0x000e620000000c00 */
[----:B------:R-:W-:Y:S02]  /*28a0*/  PRMT R0, RZ, 0x654, R0 ;  /* 0x00000654ff007816 */ /* 0x000fe40000000000 */
[C---:B------:R-:W-:Y:S01]  /*28b0*/  ISETP.NE.AND P1, PT, R11.reuse, 0x2, PT ;  /* 0x000000020b00780c */ /* 0x040fe20003f25270 */
[----:B------:R-:W-:Y:S01]  /*28c0*/  @!PT LDS RZ, [RZ] ;  /* 0x00000000fffff984 */ /* 0x000fe20000000800 */
[----:B------:R-:W-:Y:S01]  /*28d0*/  @!PT LDS RZ, [RZ] ;  /* 0x00000000fffff984 */ /* 0x000fe20000000800 */
[----:B------:R-:W-:Y:S01]  /*28e0*/  @!PT LDS RZ, [RZ] ;  /* 0x00000000fffff984 */ /* 0x000fe20000000800 */
[----:B------:R-:W-:Y:S01]  /*28f0*/  @!PT LDS RZ, [RZ] ;  /* 0x00000000fffff984 */ /* 0x000fe20000000800 */
[----:B------:R2:W-:Y:S06]  /*2900*/  MEMBAR.ALL.CTA ;  /* 0x0000000000007992 */ /* 0x0005ec0000008000 */
[----:B--2---:R-:W2:Y:S01]  /*2910*/  FENCE.VIEW.ASYNC.S ;  /* 0x00000000000073c6 */ /* 0x004ea20000000000 */
[----:B------:R-:W-:Y:S01]  /*2920*/  SEL R11, R11, RZ, P1 ;  /* 0x000000ff0b0b7207 */ /* 0x000fe20000800000 */
[----:B--2---:R2:W-:Y:S01]  /*2930*/  SYNCS.ARRIVE.TRANS64.RED.A1T0 RZ, [R0+URZ], RZ ;  /* 0x000000ff00ff79a7 */ /* 0x0045e200081004ff */
[----:B-1----:R-:W-:-:S02]  /*2940*/  LOP3.LUT P3, RZ, R6, 0x1, RZ, 0xc0, !PT ;  /* 0x0000000106ff7812 */ /* 0x002fc4000786c0ff */
[----:B------:R-:W-:-:S04]  /*2950*/  SEL R4, RZ, 0x1, P1 ;  /* 0x00000001ff047807 */ /* 0x000fc80000800000 */
[----:B------:R-:W-:Y:S02]  /*2960*/  LOP3.LUT R10, R10, R4, RZ, 0x3c, !PT ;  /* 0x000000040a0a7212 */ /* 0x000fe400078e3cff */
[----:B--2---:R-:W-:-:S04]  /*2970*/  SEL R0, RZ, 0x1, P0 ;  /* 0x00000001ff007807 */ /* 0x004fc80000000000 */
[----:B------:R-:W-:Y:S01]  /*2980*/  LOP3.LUT R9, R9, R0, RZ, 0x3c, !PT ;  /* 0x0000000009097212 */ /* 0x000fe200078e3cff */
[----:B------:R-:W-:Y:S06]  /*2990*/  @P3 BRA `(.L_x_43) ;  /* 0xfffffffc002c3947 */ /* 0x000fec000383ffff */
[----:B------:R-:W-:Y:S01]  /*29a0*/  ULEA UR5, UR6, UR37, 0x3 ;  /* 0x0000002506057291 */ /* 0x000fe2000f8e18ff */
[----:B------:R-:W-:-:S08]  /*29b0*/  SHF.L.U32 R2, R12, 0x1f, RZ ;  /* 0x0000001f0c027819 */ /* 0x000fd000000006ff */
[----:B------:R-:W1:Y:S02]  /*29c0*/  SYNCS.PHASECHK.TRANS64 P0, [UR5+0x90], R2 ;  /* 0x00009002ff0075a7 */ /* 0x000e640008001005 */
[----:B-1----:R-:W-:Y:S05]  /*29d0*/  @P0 BRA `(.L_x_44) ;  /* 0x0000000000080947 */ /* 0x002fea0003800000 */
[----:B------:R-:W1:Y:S02]  /*29e0*/  SYNCS.PHASECHK.TRANS64.TRYWAIT P0, [UR5+0x90], R2 ;  /* 0x00009002ff0075a7 */ /* 0x000e640008001105 */
[----:B-1----:R-:W-:Y:S05]  /*29f0*/  @!P0 BRA `(.L_x_45) ;  /* 0x0000006800088947 */ /* 0x002fea0003800000 */
.L_x_44:
[----:B------:R-:W-:-:S04]  /*2a00*/  UIADD3 UR4, UPT, UPT, UR6, 0x1, URZ ;  /* 0x0000000106047890 */ /* 0x000fc8000fffe0ff */
[----:B------:R-:W-:-:S04]  /*2a10*/  UISETP.NE.AND UP0, UPT, UR4, 0x2, UPT ;  /* 0x000000020400788c */ /* 0x000fc8000bf05270 */
[----:B------:R-:W-:Y:S02]  /*2a20*/  USEL UR7, URZ, 0x1, UP0 ;  /* 0x00000001ff077887 */ /* 0x000fe40008000000 */
[----:B------:R-:W-:-:S04]  /*2a30*/  USEL UR4, UR4, URZ, UP0 ;  /* 0x000000ff04047287 */ /* 0x000fc80008000000 */
[----:B------:R-:W-:Y:S01]  /*2a40*/  ULEA UR4, UR4, UR37, 0x3 ;  /* 0x0000002504047291 */ /* 0x000fe2000f8e18ff */
[----:B-1----:R-:W-:-:S04]  /*2a50*/  LOP3.LUT R2, R12, UR7, RZ, 0x3c, !PT ;  /* 0x000000070c027c12 */ /* 0x002fc8000f8e3cff */
[----:B------:R-:W-:-:S04]  /*2a60*/  SHF.L.U32 R0, R2, 0x1f, RZ ;  /* 0x0000001f02007819 */ /* 0x000fc800000006ff */
[----:B------:R-:W1:Y:S02]  /*2a70*/  SYNCS.PHASECHK.TRANS64 P0, [UR4+0x90], R0 ;  /* 0x00009000ff0075a7 */ /* 0x000e640008001004 */
[----:B-1----:R-:W-:Y:S05]  /*2a80*/  @P0 EXIT ;  /* 0x000000000000094d */ /* 0x002fea0003800000 */
[----:B------:R-:W-:Y:S02]  /*2a90*/  SHF.L.U32 R2, R2, 0x1f, RZ ;  /* 0x0000001f02027819 */ /* 0x000fe400000006ff */
[----:B------:R-:W-:-:S07]  /*2aa0*/  MOV R0, UR4 ;  /* 0x0000000400007c02 */ /* 0x000fce0008000f00 */
.L_x_46:
[----:B-1----:R1:W2:Y:S02]  /*2ab0*/  SYNCS.PHASECHK.TRANS64.TRYWAIT P0, [R0+URZ+0x90], R2 ;  /* 0x00009002000075a7 */ /* 0x0022a400080011ff */
[----:B--2---:R-:W-:Y:S05]  /*2ac0*/  @!P0 NANOSLEEP.SYNCS 0x989680 ;  /* 0x009896800000895d */ /* 0x004fea0003900000 */
[----:B------:R-:W2:Y:S02]  /*2ad0*/  @!P0 SYNCS.PHASECHK.TRANS64 P0, [R0+URZ+0x90], R2 ;  /* 0x00009002000085a7 */ /* 0x000ea400080010ff */
[----:B--2---:R-:W-:Y:S05]  /*2ae0*/  @P0 EXIT ;  /* 0x000000000000094d */ /* 0x004fea0003800000 */
[----:B------:R-:W-:Y:S05]  /*2af0*/  BRA `(.L_x_46) ;  /* 0xfffffffc00ec7947 */ /* 0x000fea000383ffff */
.L_x_39:
[----:B------:R-:W-:-:S09]  /*2b00*/  UISETP.NE.AND UP1, UPT, UR8, URZ, UPT ;  /* 0x000000ff0800728c */ /* 0x000fd2000bf25270 */
[----:B------:R-:W-:Y:S05]  /*2b10*/  BRA.U UP1, `(.L_x_47) ;  /* 0x0000001101247547 */ /* 0x000fea000b800000 */
[----:B------:R-:W-:Y:S01]  /*2b20*/  UMOV UR4, 0x40 ;  /* 0x0000004000047882 */ /* 0x000fe20000000000 */
[----:B------:R-:W-:Y:S01]  /*2b30*/  NOP ;  /* 0x0000000000007918 */ /* 0x000fe20000000000 */
[----:B------:R-:W-:Y:S01]  /*2b40*/  ULEA UR4, UR37, UR4, 0x18 ;  /* 0x0000000425047291 */ /* 0x000fe2000f8ec0ff */
[----:B------:R-:W-:Y:S02]  /*2b50*/  UMOV UR5, 0x400 ;  /* 0x0000040000057882 */ /* 0x000fe40000000000 */
[----:B------:R-:W-:-:S06]  /*2b60*/  ULEA UR37, UR37, UR5, 0x18 ;  /* 0x0000000525257291 */ /* 0x000fcc000f8ec0ff */
[----:B------:R-:W1:Y:S02]  /*2b70*/  LDS.U8 R0, [UR4+0x1c] ;  /* 0x00001c04ff007984 */ /* 0x000e640008000000 */
[----:B-1----:R-:W-:-:S13]  /*2b80*/  ISETP.NE.AND P0, PT, R0, RZ, PT ;  /* 0x000000ff0000720c */ /* 0x002fda0003f05270 */
[----:B------:R-:W-:Y:S05]  /*2b90*/  @P0 BRA `(.L_x_48) ;  /* 0x0000000000580947 */ /* 0x000fea0003800000 */
[----:B------:R-:W-:-:S13]  /*2ba0*/  ELECT P0, URZ, PT ;  /* 0x0000000000ff782f */ /* 0x000fda0003800000 */
[----:B------:R-:W-:Y:S05]  /*2bb0*/  @!P0 BRA `(.L_x_49) ;  /* 0x0000000000608947 */ /* 0x000fea0003800000 */
[----:B------:R-:W-:Y:S01]  /*2bc0*/  UMOV UR5, 0x10 ;  /* 0x0000001000057882 */ /* 0x000fe20000000000 */
[----:B------:R-:W-:Y:S01]  /*2bd0*/  HFMA2 R0, -RZ, RZ, 0, 5.9604644775390625e-08 ;  /* 0x00000001ff007431 */ /* 0x000fe200000001ff */
[----:B------:R-:W-:-:S03]  /*2be0*/  MOV R2, 0xffff ;  /* 0x0000ffff00027802 */ /* 0x000fc60000000f00 */
[----:B------:R-:W-:Y:S04]  /*2bf0*/  DEPBAR.LE SB1, 0x36 ;  /* 0x00009d800000791a */ /* 0x000fe80000000000 */
[----:B------:R-:W1:Y:S02]  /*2c00*/  UTCATOMSWS.FIND_AND_SET.ALIGN UP0, UR5, UR5 ;  /* 0x00000005000575e3 */ /* 0x000e640008000800 */
[----:B-1----:R-:W-:Y:S01]  /*2c10*/  MOV R3, UR5 ;  /* 0x0000000500037c02 */ /* 0x002fe20008000f00 */
[----:B------:R-:W-:Y:S06]  /*2c20*/  BRA.U UP0, `(.L_x_50) ;  /* 0x0000000100187547 */ /* 0x000fec000b800000 */
.L_x_51:
[----:B------:R-:W-:Y:S05]  /*2c30*/  NANOSLEEP 0x64 ;  /* 0x000000640000795d */ /* 0x000fea0003800000 */
[----:B------:R-:W-:-:S05]  /*2c40*/  UMOV UR5, 0x10 ;  /* 0x0000001000057882 */ /* 0x000fca0000000000 */
[----:B------:R-:W-:Y:S04]  /*2c50*/  DEPBAR.LE SB1, 0x36 ;  /* 0x00009d800000791a */ /* 0x000fe80000000000 */
[----:B------:R-:W1:Y:S02]  /*2c60*/  UTCATOMSWS.FIND_AND_SET.ALIGN UP0, UR5, UR5 ;  /* 0x00000005000575e3 */ /* 0x000e640008000800 */
[----:B-1----:R-:W-:Y:S01]  /*2c70*/  MOV R3, UR5 ;  /* 0x0000000500037c02 */ /* 0x002fe20008000f00 */
[----:B------:R-:W-:Y:S05]  /*2c80*/  BRA.U !UP0, `(.L_x_51) ;  /* 0xfffffffd08e87547 */ /* 0x000fea000b83ffff */
.L_x_50:
[-C--:B------:R-:W-:Y:S02]  /*2c90*/  SHF.L.U32 R2, R2, R3.reuse, RZ ;  /* 0x0000000302027219 */ /* 0x080fe400000006ff */
[----:B------:R-:W-:Y:S01]  /*2ca0*/  SHF.L.U32 R0, R0, R3, RZ ;  /* 0x0000000300007219 */ /* 0x000fe200000006ff */
[----:B------:R-:W-:Y:S02]  /*2cb0*/  IMAD.SHL.U32 R3, R3, 0x20, RZ ;  /* 0x0000002003037824 */ /* 0x000fe400078e00ff */
[----:B------:R1:W-:Y:S04]  /*2cc0*/  ATOMS.OR RZ, [UR4+0x14], R2 ;  /* 0x00001402ffff798c */ /* 0x0003e8000b000004 */
[----:B------:R1:W-:Y:S04]  /*2cd0*/  ATOMS.OR RZ, [UR4+0x18], R0 ;  /* 0x00001800ffff798c */ /* 0x0003e8000b000004 */
[----:B------:R1:W-:Y:S01]  /*2ce0*/  STS [UR37+0x130], R3 ;  /* 0x00013003ff007988 */ /* 0x0003e20008000825 */
[----:B------:R-:W-:Y:S05]  /*2cf0*/  BRA `(.L_x_49) ;  /* 0x0000000000107947 */ /* 0x000fea0003800000 */
.L_x_48:
[----:B------:R-:W-:Y:S02]  /*2d00*/  MOV R0, 0xffffffff ;  /* 0xffffffff00007802 */ /* 0x000fe40000000f00 */
[----:B------:R-:W-:-:S03]  /*2d10*/  MOV R2, 0x2d40 ;  /* 0x00002d4000027802 */ /* 0x000fc60000000f00 */
[----:B------:R1:W-:Y:S04]  /*2d20*/  STS [UR37+0x130], R0 ;  /* 0x00013000ff007988 */ /* 0x0003e80008000825 */
[----:B-1-3-5:R-:W-:Y:S05]  /*2d30*/  CALL.REL.NOINC `($__internal_1_$__cuda_sm10x_tcgen05_guardrail_trap_phase_invalid_during_alloc) ;  /* 0x0000006c00507944 */ /* 0x02afea0003c00000 */
.L_x_49:
[----:B------:R-:W-:Y:S05]  /*2d40*/  WARPSYNC.ALL ;  /* 0x0000000000007948 */ /* 0x000fea0003800000 */
[----:B------:R-:W2:Y:S01]  /*2d50*/  S2UR UR5, SR_CgaCtaId ;  /* 0x00000000000579c3 */ /* 0x000ea20000008800 */
[----:B------:R-:W-:Y:S01]  /*2d60*/  UMOV UR4, 0x400 ;  /* 0x0000040000047882 */ /* 0x000fe20000000000 */
[----:B------:R-:W-:-:S06]  /*2d70*/  NOP ;  /* 0x0000000000007918 */ /* 0x000fcc0000000000 */
[----:B------:R-:W-:Y:S06]  /*2d80*/  BAR.ARV 0x6, 0xa0 ;  /* 0x0182800000007b1d */ /* 0x000fec0000002000 */
[----:B------:R-:W4:Y:S01]  /*2d90*/  LDCU UR7, c[0x0][0x38c] ;  /* 0x00007180ff0777ac */ /* 0x000f220008000800 */
[----:B------:R-:W-:Y:S01]  /*2da0*/  IMAD.MOV.U32 R11, RZ, RZ, 0x1 ;  /* 0x00000001ff0b7424 */ /* 0x000fe200078e00ff */
[----:B------:R-:W-:Y:S01]  /*2db0*/  CS2R R8, SRZ ;  /* 0x0000000000087805 */ /* 0x000fe2000001ff00 */
[----:B------:R-:W-:Y:S01]  /*2dc0*/  IMAD.MOV.U32 R10, RZ, RZ, RZ ;  /* 0x000000ffff0a7224 */ /* 0x000fe200078e00ff */
[----:B------:R-:W3:Y:S01]  /*2dd0*/  LDCU UR6, c[0x0][0x38c] ;  /* 0x00007180ff0677ac */ /* 0x000ee20008000800 */
[----:B------:R-:W-:Y:S01]  /*2de0*/  UMOV UR15, URZ ;  /* 0x000000ff000f7c82 */ /* 0x000fe20008000000 */
[----:B------:R-:W-:Y:S01]  /*2df0*/  UMOV UR14, URZ ;  /* 0x000000ff000e7c82 */ /* 0x000fe20008000000 */
[----:B--2---:R-:W-:Y:S01]  /*2e00*/  ULEA UR5, UR5, UR4, 0x18 ;  /* 0x0000000405057291 */ /* 0x004fe2000f8ec0ff */
[----:B------:R-:W-:Y:S01]  /*2e10*/  UMOV UR32, 0x0 ;  /* 0x0000000000207882 */ /* 0x000fe20000000000 */
[----:B------:R-:W-:-:S02]  /*2e20*/  UMOV UR33, 0x8200490 ;  /* 0x0820049000217882 */ /* 0x000fc40000000000 */
[----:B------:R-:W-:Y:S02]  /*2e30*/  UIADD3 UR9, UPT, UPT, UR5, 0x8400, URZ ;  /* 0x0000840005097890 */ /* 0x000fe4000fffe0ff */
[----:B------:R-:W-:Y:S02]  /*2e40*/  UIADD3 UR10, UPT, UPT, UR5, 0x20400, URZ ;  /* 0x00020400050a7890 */ /* 0x000fe4000fffe0ff */
[----:B----4-:R-:W-:Y:S01]  /*2e50*/  UIADD3 UR7, UPT, UPT, UR7, 0x7f, URZ ;  /* 0x0000007f07077890 */ /* 0x010fe2000fffe0ff */
[----:B-1----:R-:W1:Y:S01]  /*2e60*/  LDS R0, [UR5+0x130] ;  /* 0x00013005ff007984 */ /* 0x002e620008000800 */
[----:B------:R-:W-:Y:S02]  /*2e70*/  USHF.R.U32.HI UR9, URZ, 0x4, UR9 ;  /* 0x00000004ff097899 */ /* 0x000fe40008011609 */
[----:B------:R-:W-:Y:S02]  /*2e80*/  USHF.R.S32.HI UR4, URZ, 0x1f, UR7 ;  /* 0x0000001fff047899 */ /* 0x000fe40008011407 */
[----:B------:R-:W-:-:S02]  /*2e90*/  USHF.R.U32.HI UR10, URZ, 0x4, UR10 ;  /* 0x00000004ff0a7899 */ /* 0x000fc4000801160a */
[----:B------:R-:W-:Y:S02]  /*2ea0*/  ULEA.HI UR4, UR4, UR7, URZ, 0x7 ;  /* 0x0000000704047291 */ /* 0x000fe4000f8f38ff */
[----:B------:R-:W-:Y:S02]  /*2eb0*/  ULOP3.LUT UR9, UR9, 0x3fff, URZ, 0xc0, !UPT ;  /* 0x00003fff09097892 */ /* 0x000fe4000f8ec0ff */
[----:B------:R-:W-:Y:S02]  /*2ec0*/  USHF.R.S32.HI UR4, URZ, 0x7, UR4 ;  /* 0x00000007ff047899 */ /* 0x000fe40008011404 */
[----:B------:R-:W-:Y:S02]  /*2ed0*/  ULOP3.LUT UR10, UR10, 0x3fff, URZ, 0xc0, !UPT ;  /* 0x00003fff0a0a7892 */ /* 0x000fe4000f8ec0ff */
[----:B------:R-:W-:Y:S01]  /*2ee0*/  UISETP.LT.AND UP0, UPT, UR4, 0x1, UPT ;  /* 0x000000010400788c */ /* 0x000fe2000bf01270 */
[----:B------:R-:W-:Y:S01]  /*2ef0*/  UMOV UR30, 0x0 ;  /* 0x00000000001e7882 */ /* 0x000fe20000000000 */
[----:B------:R-:W-:-:S02]  /*2f00*/  UMOV UR31, 0x8200490 ;  /* 0x08200490001f7882 */ /* 0x000fc40000000000 */
[----:B------:R-:W-:Y:S01]  /*2f10*/  USEL UR8, UR4, 0x1, !UP0 ;  /* 0x0000000104087887 */ /* 0x000fe2000c000000 */
[----:B------:R-:W-:Y:S01]  /*2f20*/  UMOV UR28, 0x0 ;  /* 0x00000000001c7882 */ /* 0x000fe20000000000 */
[----:B------:R-:W-:Y:S01]  /*2f30*/  UMOV UR29, 0x8200490 ;  /* 0x08200490001d7882 */ /* 0x000fe20000000000 */
[----:B------:R-:W-:Y:S01]  /*2f40*/  UMOV UR26, 0x0 ;  /* 0x00000000001a7882 */ /* 0x000fe20000000000 */
[----:B------:R-:W-:Y:S01]  /*2f50*/  UMOV UR27, 0x8200490 ;  /* 0x08200490001b7882 */ /* 0x000fe20000000000 */
[----:B------:R-:W-:Y:S01]  /*2f60*/  UMOV UR24, 0x0 ;  /* 0x0000000000187882 */ /* 0x000fe20000000000 */
[----:B------:R-:W-:Y:S01]  /*2f70*/  UMOV UR25, 0x8200490 ;  /* 0x0820049000197882 */ /* 0x000fe20000000000 */
[----:B------:R-:W-:Y:S01]  /*2f80*/  UMOV UR22, 0x0 ;  /* 0x0000000000167882 */ /* 0x000fe20000000000 */
[----:B------:R-:W-:Y:S01]  /*2f90*/  UMOV UR23, 0x8200490 ;  /* 0x0820049000177882 */ /* 0x000fe20000000000 */
[----:B------:R-:W-:Y:S02]  /*2fa0*/  ULOP3.LUT UR9, UR9, 0x10000, URZ, 0xfc, !UPT ;  /* 0x0001000009097892 */ /* 0x000fe4000f8efcff */
[----:B------:R-:W-:-:S02]  /*2fb0*/  ULOP3.LUT UR10, UR10, 0x10000, URZ, 0xfc, !UPT ;  /* 0x000100000a0a7892 */ /* 0x000fc4000f8efcff */
[----:B------:R-:W-:Y:S02]  /*2fc0*/  UIADD3 UR8, UPT, UPT, -UR8, URZ, URZ ;  /* 0x000000ff08087290 */ /* 0x000fe4000fffe1ff */
[----:B---3--:R-:W-:Y:S01]  /*2fd0*/  UISETP.GE.AND UP3, UPT, UR6, 0x1, UPT ;  /* 0x000000010600788c */ /* 0x008fe2000bf66270 */
[----:B------:R-:W-:Y:S01]  /*2fe0*/  UMOV UR20, 0x0 ;  /* 0x0000000000147882 */ /* 0x000fe20000000000 */
[----:B------:R-:W-:Y:S01]  /*2ff0*/  UMOV UR21, 0x8200490 ;  /* 0x0820049000157882 */ /* 0x000fe20000000000 */
[----:B------:R-:W-:Y:S01]  /*3000*/  UMOV UR18, 0x0 ;  /* 0x0000000000127882 */ /* 0x000fe20000000000 */
[----:B-1----:R-:W-:Y:S01]  /*3010*/  R2UR UR16, R0 ;  /* 0x00000000001072ca */ /* 0x002fe200000e0000 */
[----:B------:R-:W-:-:S14]  /*3020*/  UMOV UR19, 0x8200490 ;  /* 0x0820049000137882 */ /* 0x000fdc0000000000 */
.L_x_58:
[----:B------:R-:W-:Y:S02]  /*3030*/  LEA R0, R10, UR5, 0x3 ;  /* 0x000000050a007c11 */ /* 0x000fe4000f8e18ff */
[----:B------:R-:W-:Y:S02]  /*3040*/  SHF.L.U32 R2, R9, 0x1f, RZ ;  /* 0x0000001f09027819 */ /* 0x000fe400000006ff */
[----:B------:R-:W-:Y:S01]  /*3050*/  PLOP3.LUT P0, PT, PT, PT, UP3, 0x80, 0x8 ;  /* 0x000000000008781c */ /* 0x000fe20003f0f038 */
[----:B------:R-:W-:Y:S01]  /*3060*/  VIADD R3, R0, 0x90 ;  /* 0x0000009000037836 */ /* 0x000fe20000000000 */
[----:B-1----:R-:W1:Y:S02]  /*3070*/  SYNCS.PHASECHK.TRANS64.TRYWAIT P1, [R0+URZ+0x80], R2 ;  /* 0x00008002000075a7 */ /* 0x002e6400080211ff */
[----:B-1-3--:R-:W-:Y:S09]  /*3080*/  @!P1 BRA `(.L_x_52) ;  /* 0x00000060007c9947 */ /* 0x00aff20003800000 */
.L_x_143:
[----:B------:R-:W-:Y:S01]  /*3090*/  LEA R4, R10, UR5, 0x4 ;  /* 0x000000050a047c11 */ /* 0x000fe2000f8e20ff */
[----:B------:R-:W-:Y:S01]  /*30a0*/  @UP3 ULEA UR7, UR14, UR5, 0x3 ;  /* 0x000000050e073291 */ /* 0x000fe2000f8e18ff */
[----:B------:R-:W-:Y:S01]  /*30b0*/  PLOP3.LUT P2, PT, PT, PT, PT, 0x80, 0x8 ;  /* 0x000000000008781c */ /* 0x000fe20003f4f070 */
[----:B------:R-:W-:Y:S01]  /*30c0*/  ULEA UR6, UR15, UR5, 0x3 ;  /* 0x000000050f067291 */ /* 0x000fe2000f8e18ff */
[----:B------:R-:W-:Y:S02]  /*30d0*/  PRMT R3, RZ, 0x654, R3 ;  /* 0x00000654ff037816 */ /* 0x000fe40000000003 */
[----:B------:R-:W2:Y:S01]  /*30e0*/  LDS.128 R4, [R4+0x110] ;  /* 0x0001100004047984 */ /* 0x000ea20000000c00 */
[----:B-1----:R-:W-:Y:S02]  /*30f0*/  @P0 SHF.L.U32 R2, R8, 0x1f, RZ ;  /* 0x0000001f08020819 */ /* 0x002fe400000006ff */
[----:B------:R-:W-:Y:S01]  /*3100*/  SHF.L.U32 R0, R11, 0x1f, RZ ;  /* 0x0000001f0b007819 */ /* 0x000fe200000006ff */
[----:B------:R-:W-:Y:S01]  /*3110*/  @!PT LDS RZ, [RZ] ;  /* 0x00000000fffff984 */ /* 0x000fe20000000800 */
[----:B------:R-:W-:Y:S01]  /*3120*/  @!PT LDS RZ, [RZ] ;  /* 0x00000000fffff984 */ /* 0x000fe20000000800 */
[----:B------:R-:W-:Y:S01]  /*3130*/  @!PT LDS RZ, [RZ] ;  /* 0x00000000fffff984 */ /* 0x000fe20000000800 */
[----:B------:R-:W-:Y:S01]  /*3140*/  @!PT LDS RZ, [RZ] ;  /* 0x00000000fffff984 */ /* 0x000fe20000000800 */
[----:B------:R1:W-:Y:S06]  /*3150*/  MEMBAR.ALL.CTA ;  /* 0x0000000000007992 */ /* 0x0003ec0000008000 */
[----:B-1----:R-:W1:Y:S02]  /*3160*/  FENCE.VIEW.ASYNC.S ;  /* 0x00000000000073c6 */ /* 0x002e640000000000 */
[----:B-1----:R1:W-:Y:S01]  /*3170*/  SYNCS.ARRIVE.TRANS64.RED.A1T0 RZ, [R3+URZ], RZ ;  /* 0x000000ff03ff79a7 */ /* 0x0023e200081004ff */
[----:B------:R1:W3:Y:S01]  /*3180*/  @P0 SYNCS.PHASECHK.TRANS64.TRYWAIT P2, [UR7], R2 ;  /* 0x00000002ff0005a7 */ /* 0x0002e20008041107 */
[----:B------:R-:W-:Y:S01]  /*3190*/  ULEA UR7, UR15, UR16, 0x7 ;  /* 0x000000100f077291 */ /* 0x000fe2000f8e38ff */
[----:B--2---:R-:W-:Y:S01]  /*31a0*/  LOP3.LUT P1, RZ, R6, 0x1, RZ, 0xc0, !PT ;  /* 0x0000000106ff7812 */ /* 0x004fe2000782c0ff */
[----:B------:R-:W2:Y:S02]  /*31b0*/  SYNCS.PHASECHK.TRANS64.TRYWAIT P0, [UR6+0xc0], R0 ;  /* 0x0000c000ff0075a7 */ /* 0x000ea40008001106 */
[----:B-123--:R-:W-:Y:S10]  /*31c0*/  @!P0 BRA `(.L_x_53) ;  /* 0x0000006000408947 */ /* 0x00eff40003800000 */
.L_x_145:
[----:B------:R-:W-:Y:S01]  /*31d0*/  IADD3 R10, PT, PT, R10, 0x1, RZ ;  /* 0x000000010a0a7810 */ /* 0x000fe20007ffe0ff */
[----:B------:R-:W-:Y:S06]  /*31e0*/  BRA.U !UP3, `(.L_x_54) ;  /* 0x000000050b107547 */ /* 0x000fec000b800000 */
[----:B------:R-:W-:Y:S01]  /*31f0*/  UPLOP3.LUT UP4, UPT, UPT, UPT, UPT, 0x40, 0x4 ;  /* 0x000000000004789c */ /* 0x000fe20003f8e870 */
[----:B------:R-:W-:Y:S01]  /*3200*/  UMOV UR13, UR8 ;  /* 0x00000008000d7c82 */ /* 0x000fe20008000000 */
[----:B------:R-:W-:Y:S01]  /*3210*/  UMOV UR12, UR4 ;  /* 0x00000004000c7c82 */ /* 0x000fe20008000000 */
[----:B------:R-:W-:-:S08]  /*3220*/  UMOV UR17, UR14 ;  /* 0x0000000e00117c82 */ /* 0x000fd00008000000 */
.L_x_57:
[----:B------:R-:W-:Y:S02]  /*3230*/  UIADD3 UR13, UPT, UPT, UR13, 0x1, URZ ;  /* 0x000000010d0d7890 */ /* 0x000fe4000fffe0ff */
[----:B--2---:R-:W-:Y:S02]  /*3240*/  ULEA UR11, UR17, UR5, 0x3 ;  /* 0x00000005110b7291 */ /* 0x004fe4000f8e18ff */
[----:B------:R-:W-:Y:S01]  /*3250*/  UISETP.NE.AND UP0, UPT, UR13, URZ, UPT ;  /* 0x000000ff0d00728c */ /* 0x000fe2000bf05270 */
[----:B---3--:R-:W-:Y:S10]  /*3260*/  @P2 BRA `(.L_x_55) ;  /* 0x00000000000c2947 */ /* 0x008ff40003800000 */
[----:B-1----:R-:W-:Y:S04]  /*3270*/  SHF.L.U32 R2, R8, 0x1f, RZ ;  /* 0x0000001f08027819 */ /* 0x002fe800000006ff */
[----:B------:R-:W1:Y:S02]  /*3280*/  SYNCS.PHASECHK.TRANS64.TRYWAIT P0, [UR11], R2 ;  /* 0x00000002ff0075a7 */ /* 0x000e64000800110b */
[----:B-1----:R-:W-:Y:S05]  /*3290*/  @!P0 BRA `(.L_x_56) ;  /* 0x0000006000248947 */ /* 0x002fea0003800000 */
.L_x_55:
[----:B------:R-:W-:Y:S01]  /*32a0*/  UISETP.NE.AND UP1, UPT, UR12, 0x1, UPT ;  /* 0x000000010c00788c */ /* 0x000fe2000bf25270 */
[----:B------:R-:W-:Y:S01]  /*32b0*/  PLOP3.LUT P2, PT, PT, PT, PT, 0x80, 0x8 ;  /* 0x000000000008781c */ /* 0x000fe20003f4f070 */
[----:B------:R-:W-:Y:S02]  /*32c0*/  UIADD3 UR14, UPT, UPT, UR17, 0x1, URZ ;  /* 0x00000001110e7890 */ /* 0x000fe4000fffe0ff */
[----:B------:R-:W-:Y:S02]  /*32d0*/  ULEA UR64, UR17, UR10, 0xb ;  /* 0x0000000a11407291 */ /* 0x000fe4000f8e58ff */
[----:B------:R-:W-:Y:S01]  /*32e0*/  UISETP.NE.AND UP2, UPT, UR14, 0x3, UPT ;  /* 0x000000030e00788c */ /* 0x000fe2000bf45270 */
[----:B------:R-:W-:Y:S01]  /*32f0*/  PLOP3.LUT P0, PT, PT, PT, UP1, 0x80, 0x8 ;  /* 0x000000000008781c */ /* 0x000fe20003f0f018 */
[----:B------:R-:W-:Y:S02]  /*3300*/  ULEA UR62, UR17, UR9, 0xb ;  /* 0x00000009113e7291 */ /* 0x000fe4000f8e58ff */
[----:B------:R-:W-:Y:S02]  /*3310*/  USEL UR35, URZ, 0x1, UP2 ;  /* 0x00000001ff237887 */ /* 0x000fe40009000000 */
[----:B------:R-:W-:Y:S02]  /*3320*/  USEL UR14, UR14, URZ, UP2 ;  /* 0x000000ff0e0e7287 */ /* 0x000fe40009000000 */
[----:B------:R-:W-:Y:S02]  /*3330*/  UIADD3 UR60, UPT, UPT, UR64, 0x2, URZ ;  /* 0x00000002403c7890 */ /* 0x000fe4000fffe0ff */
[----:B------:R-:W-:Y:S01]  /*3340*/  @UP1 ULEA UR34, UR14, UR5, 0x3 ;  /* 0x000000050e221291 */ /* 0x000fe2000f8e18ff */
[----:B------:R-:W-:Y:S01]  /*3350*/  LOP3.LUT R8, R8, UR35, RZ, 0x3c, !PT ;  /* 0x0000002308087c12 */ /* 0x000fe2000f8e3cff */
[----:B------:R-:W-:Y:S02]  /*3360*/  UIADD3 UR58, UPT, UPT, UR62, 0x2, URZ ;  /* 0x000000023e3a7890 */ /* 0x000fe4000fffe0ff */
[----:B------:R-:W-:Y:S01]  /*3370*/  UIADD3 UR56, UPT, UPT, UR64, 0x4, URZ ;  /* 0x0000000440387890 */ /* 0x000fe2000fffe0ff */
[----:B-1----:R-:W-:Y:S01]  /*3380*/  @P0 SHF.L.U32 R0, R8, 0x1f, RZ ;  /* 0x0000001f08000819 */ /* 0x002fe200000006ff */
[----:B------:R-:W-:Y:S02]  /*3390*/  UIADD3 UR54, UPT, UPT, UR62, 0x4, URZ ;  /* 0x000000043e367890 */ /* 0x000fe4000fffe0ff */
[----:B------:R-:W-:Y:S01]  /*33a0*/  UIADD3 UR52, UPT, UPT, UR64, 0x6, URZ ;  /* 0x0000000640347890 */ /* 0x000fe2000fffe0ff */
[----:B------:R2:W3:Y:S01]  /*33b0*/  @P0 SYNCS.PHASECHK.TRANS64.TRYWAIT P2, [UR34], R0 ;  /* 0x00000000ff0005a7 */ /* 0x0004e20008041122 */
[----:B------:R-:W-:Y:S02]  /*33c0*/  UIADD3 UR50, UPT, UPT, UR62, 0x6, URZ ;  /* 0x000000063e327890 */ /* 0x000fe4000fffe0ff */
        /* <DEDUP_REMOVED lines=9> */
[----:B------:R-:W-:Y:S01]  /*3460*/  UIADD3 UR12, UPT, UPT, UR12, -0x1, URZ ;  /* 0xffffffff0c0c7890 */ /* 0x000fe2000fffe0ff */
[----:B------:R-:W-:Y:S01]  /*3470*/  UMOV UR65, 0x40004040 ;  /* 0x4000404000417882 */ /* 0x000fe20000000000 */
[----:B------:R-:W-:Y:S01]  /*3480*/  UMOV UR63, 0x40004040 ;  /* 0x40004040003f7882 */ /* 0x000fe20000000000 */
[----:B------:R-:W-:Y:S01]  /*3490*/  UMOV UR61, 0x40004040 ;  /* 0x40004040003d7882 */ /* 0x000fe20000000000 */
[----:B------:R2:W-:Y:S01]  /*34a0*/  UTCHMMA gdesc[UR62], gdesc[UR64], tmem[UR7], tmem[UR32], idesc[UR33], UP4 ;  /* 0x00ff20403e0075ea */ /* 0x0005e2000a000007 */
[----:B------:R-:W-:Y:S01]  /*34b0*/  UPLOP3.LUT UP4, UPT, UPT, UPT, UPT, 0x80, 0x8 ;  /* 0x000000000008789c */ /* 0x000fe20003f8f070 */
[----:B------:R-:W-:Y:S01]  /*34c0*/  UMOV UR59, 0x40004040 ;  /* 0x40004040003b7882 */ /* 0x000fe20000000000 */
[----:B------:R-:W-:Y:S01]  /*34d0*/  UMOV UR57, 0x40004040 ;  /* 0x4000404000397882 */ /* 0x000fe20000000000 */
[----:B------:R2:W-:Y:S01]  /*34e0*/  UTCHMMA gdesc[UR58], gdesc[UR60], tmem[UR7], tmem[UR30], idesc[UR31], UPT ;  /* 0x00ff1e3c3a0075ea */ /* 0x0005e2000b800007 */
        /* <DEDUP_REMOVED lines=14> */
[----:B------:R-:W-:Y:S01]  /*35d0*/  UMOV UR35, 0x40004040 ;  /* 0x4000404000237882 */ /* 0x000fe20000000000 */
[----:B------:R2:W-:Y:S01]  /*35e0*/  UTCHMMA gdesc[UR38], gdesc[UR40], tmem[UR7], tmem[UR20], idesc[UR21], UPT ;  /* 0x00ff1428260075ea */ /* 0x0005e2000b800007 */
[----:B------:R2:W-:Y:S01]  /*35f0*/  UTCHMMA gdesc[UR34], gdesc[UR36], tmem[UR7], tmem[UR18], idesc[UR19], UPT ;  /* 0x00ff1224220075ea */ /* 0x0005e2000b800007 */
[----:B------:R2:W-:Y:S01]  /*3600*/  UTCBAR [UR11], URZ ;  /* 0x000000ff0b0073e9 */ /* 0x0005e200080000ff */
[----:B------:R-:W-:Y:S01]  /*3610*/  UMOV UR17, UR14 ;  /* 0x0000000e00117c82 */ /* 0x000fe20008000000 */
[----:B------:R-:W-:Y:S05]  /*3620*/  BRA.U UP0, `(.L_x_57) ;  /* 0xfffffffd00007547 */ /* 0x000fea000b83ffff */
.L_x_54:
[----:B------:R-:W-:Y:S01]  /*3630*/  UIADD3 UR15, UPT, UPT, UR15, 0x1, URZ ;  /* 0x000000010f0f7890 */ /* 0x000fe2000fffe0ff */
[C---:B------:R-:W-:Y:S01]  /*3640*/  ISETP.NE.AND P0, PT, R10.reuse, 0x2, PT ;  /* 0x000000020a00780c */ /* 0x040fe20003f05270 */
[----:B--2---:R-:W-:Y:S02]  /*3650*/  UIADD3 UR7, UPT, UPT, UR6, 0xa0, URZ ;  /* 0x000000a006077890 */ /* 0x004fe4000fffe0ff */
[----:B------:R-:W-:Y:S01]  /*3660*/  UISETP.NE.AND UP0, UPT, UR15, 0x4, UPT ;  /* 0x000000040f00788c */ /* 0x000fe2000bf05270 */
[----:B-1----:R-:W-:Y:S02]  /*3670*/  SEL R0, RZ, 0x1, P0 ;  /* 0x00000001ff007807 */ /* 0x002fe40000000000 */
[----:B------:R-:W-:Y:S01]  /*3680*/  SEL R10, R10, RZ, P0 ;  /* 0x000000ff0a0a7207 */ /* 0x000fe20000000000 */
[----:B------:R-:W-:Y:S01]  /*3690*/  USEL UR6, URZ, 0x1, UP0 ;  /* 0x00000001ff067887 */ /* 0x000fe20008000000 */
[----:B------:R-:W-:Y:S01]  /*36a0*/  LOP3.LUT R9, R9, R0, RZ, 0x3c, !PT ;  /* 0x0000000009097212 */ /* 0x000fe200078e3cff */
[----:B------:R-:W-:Y:S01]  /*36b0*/  USEL UR15, UR15, URZ, UP0 ;  /* 0x000000ff0f0f7287 */ /* 0x000fe20008000000 */
[----:B------:R1:W-:Y:S03]  /*36c0*/  UTCBAR [UR7], URZ ;  /* 0x000000ff070073e9 */ /* 0x0003e600080000ff */
[----:B------:R-:W-:Y:S01]  /*36d0*/  LOP3.LUT R11, R11, UR6, RZ, 0x3c, !PT ;  /* 0x000000060b0b7c12 */ /* 0x000fe2000f8e3cff */
[----:B------:R-:W-:Y:S07]  /*36e0*/  @P1 BRA `(.L_x_58) ;  /* 0xfffffff800501947 */ /* 0x000fee000383ffff */
[----:B------:R-:W2:Y:S01]  /*36f0*/  S2UR UR4, SR_CgaCtaId ;  /* 0x00000000000479c3 */ /* 0x000ea20000008800 */
[----:B------:R-:W-:Y:S01]  /*3700*/  ELECT P0, URZ, PT ;  /* 0x0000000000ff782f */ /* 0x000fe20003800000 */
[----:B------:R-:W-:Y:S01]  /*3710*/  IMAD.MOV.U32 R0, RZ, RZ, 0x1 ;  /* 0x00000001ff007424 */ /* 0x000fe200078e00ff */
[----:B------:R-:W-:Y:S01]  /*3720*/  UIADD3 UR5, UPT, UPT, UR5, 0xc0, URZ ;  /* 0x000000c005057890 */ /* 0x000fe2000fffe0ff */
[----:B------:R-:W-:Y:S01]  /*3730*/  SHF.L.U32 R2, R11, 0x1f, RZ ;  /* 0x0000001f0b027819 */ /* 0x000fe200000006ff */
[----:B------:R-:W-:-:S03]  /*3740*/  UMOV UR6, 0x40 ;  /* 0x0000004000067882 */ /* 0x000fc60000000000 */
[----:B------:R-:W-:Y:S01]  /*3750*/  UVIRTCOUNT.DEALLOC.SMPOOL 0x80 ;  /* 0x000000800000784c */ /* 0x000fe20000000000 */
[----:B--2---:R-:W-:Y:S02]  /*3760*/  ULEA UR4, UR4, UR6, 0x18 ;  /* 0x0000000604047291 */ /* 0x004fe4000f8ec0ff */
[----:B------:R-:W-:-:S07]  /*3770*/  ULEA UR6, UR15, UR5, 0x3 ;  /* 0x000000050f067291 */ /* 0x000fce000f8e18ff */
[----:B------:R2:W-:Y:S02]  /*3780*/  @P0 STS.U8 [UR4+0x1c], R0 ;  /* 0x00001c00ff000988 */ /* 0x0005e40008000004 */
[----:B------:R-:W4:Y:S02]  /*3790*/  SYNCS.PHASECHK.TRANS64.TRYWAIT P0, [UR6], R2 ;  /* 0x00000002ff0075a7 */ /* 0x000f240008001106 */
[----:B--2-4-:R-:W-:Y:S05]  /*37a0*/  @!P0 BRA `(.L_x_59) ;  /* 0x0000005800f88947 */ /* 0x014fea0003800000 */
.L_x_148:
[----:B-1----:R-:W-:-:S04]  /*37b0*/  UIADD3 UR7, UPT, UPT, UR15, 0x1, URZ ;  /* 0x000000010f077890 */ /* 0x002fc8000fffe0ff */
[----:B------:R-:W-:-:S04]  /*37c0*/  UISETP.NE.AND UP0, UPT, UR7, 0x4, UPT ;  /* 0x000000040700788c */ /* 0x000fc8000bf05270 */
[----:B------:R-:W-:Y:S02]  /*37d0*/  USEL UR8, URZ, 0x1, UP0 ;  /* 0x00000001ff087887 */ /* 0x000fe40008000000 */
[----:B------:R-:W-:-:S04]  /*37e0*/  USEL UR7, UR7, URZ, UP0 ;  /* 0x000000ff07077287 */ /* 0x000fc80008000000 */
[----:B------:R-:W-:Y:S01]  /*37f0*/  ULEA UR6, UR7, UR5, 0x3 ;  /* 0x0000000507067291 */ /* 0x000fe2000f8e18ff */
[----:B--2---:R-:W-:-:S04]  /*3800*/  LOP3.LUT R2, R11, UR8, RZ, 0x3c, !PT ;  /* 0x000000080b027c12 */ /* 0x004fc8000f8e3cff */
[----:B------:R-:W-:-:S04]  /*3810*/  SHF.L.U32 R3, R2, 0x1f, RZ ;  /* 0x0000001f02037819 */ /* 0x000fc800000006ff */
[----:B------:R-:W1:Y:S02]  /*3820*/  SYNCS.PHASECHK.TRANS64.TRYWAIT P0, [UR6], R3 ;  /* 0x00000003ff0075a7 */ /* 0x000e640008001106 */
[----:B-1----:R-:W-:Y:S05]  /*3830*/  @!P0 BRA `(.L_x_60) ;  /* 0x0000005800ec8947 */ /* 0x002fea0003800000 */
.L_x_150:
        /* <DEDUP_REMOVED lines=9> */
.L_x_152:
[----:B------:R-:W-:-:S04]  /*38d0*/  UIADD3 UR7, UPT, UPT, UR7, 0x1, URZ ;  /* 0x0000000107077890 */ /* 0x000fc8000fffe0ff */
[----:B------:R-:W-:-:S04]  /*38e0*/  UISETP.NE.AND UP0, UPT, UR7, 0x4, UPT ;  /* 0x000000040700788c */ /* 0x000fc8000bf05270 */
[----:B------:R-:W-:Y:S02]  /*38f0*/  USEL UR6, URZ, 0x1, UP0 ;  /* 0x00000001ff067887 */ /* 0x000fe40008000000 */
[----:B------:R-:W-:-:S04]  /*3900*/  USEL UR7, UR7, URZ, UP0 ;  /* 0x000000ff07077287 */ /* 0x000fc80008000000 */
[----:B------:R-:W-:Y:S01]  /*3910*/  ULEA UR7, UR7, UR5, 0x3 ;  /* 0x0000000507077291 */ /* 0x000fe2000f8e18ff */
[----:B------:R-:W-:-:S04]  /*3920*/  LOP3.LUT R2, R2, UR6, RZ, 0x3c, !PT ;  /* 0x0000000602027c12 */ /* 0x000fc8000f8e3cff */
[----:B------:R-:W-:-:S04]  /*3930*/  SHF.L.U32 R2, R2, 0x1f, RZ ;  /* 0x0000001f02027819 */ /* 0x000fc800000006ff */
[----:B------:R-:W2:Y:S02]  /*3940*/  SYNCS.PHASECHK.TRANS64.TRYWAIT P0, [UR7], R2 ;  /* 0x00000002ff0075a7 */ /* 0x000ea40008001107 */
[----:B--2---:R-:W-:Y:S05]  /*3950*/  @!P0 BRA `(.L_x_62) ;  /* 0x0000005800d48947 */ /* 0x004fea0003800000 */
.L_x_154:
[----:B------:R-:W-:Y:S01]  /*3960*/  NOP ;  /* 0x0000000000007918 */ /* 0x000fe20000000000 */
[----:B-1----:R-:W1:Y:S01]  /*3970*/  LDS R0, [UR4+0x14] ;  /* 0x00001404ff007984 */ /* 0x002e620008000800 */
[----:B------:R-:W-:Y:S01]  /*3980*/  ULOP3.LUT UR6, UR16, 0xffff, URZ, 0xc0, !UPT ;  /* 0x0000ffff10067892 */ /* 0x000fe2000f8ec0ff */
[----:B------:R-:W-:Y:S01]  /*3990*/  UMOV UR8, 0xffff ;  /* 0x0000ffff00087882 */ /* 0x000fe20000000000 */
[----:B------:R-:W-:Y:S02]  /*39a0*/  UMOV UR5, 0x1 ;  /* 0x0000000100057882 */ /* 0x000fe40000000000 */
[----:B------:R-:W-:-:S04]  /*39b0*/  USHF.R.U32.HI UR6, URZ, 0x5, UR6 ;  /* 0x00000005ff067899 */ /* 0x000fc80008011606 */
[----:B------:R-:W-:Y:S02]  /*39c0*/  USHF.L.U32 UR8, UR8, UR6, URZ ;  /* 0x0000000608087299 */ /* 0x000fe400080006ff */
[----:B------:R-:W-:-:S04]  /*39d0*/  USHF.L.U32 UR5, UR5, UR6, URZ ;  /* 0x0000000605057299 */ /* 0x000fc800080006ff */
[----:B-1----:R-:W-:-:S04]  /*39e0*/  LOP3.LUT R0, R0, UR8, RZ, 0xc0, !PT ;  /* 0x0000000800007c12 */ /* 0x002fc8000f8ec0ff */
[----:B------:R-:W-:-:S13]  /*39f0*/  ISETP.NE.AND P0, PT, R0, UR8, PT ;  /* 0x0000000800007c0c */ /* 0x000fda000bf05270 */
[----:B------:R-:W-:Y:S05]  /*3a00*/  @P0 BRA `(.L_x_63) ;  /* 0x0000000000580947 */ /* 0x000fea0003800000 */
[----:B------:R-:W1:Y:S02]  /*3a10*/  LDS R0, [UR4+0x18] ;  /* 0x00001804ff007984 */ /* 0x000e640008000800 */
[----:B-1----:R-:W-:-:S04]  /*3a20*/  LOP3.LUT R0, R0, UR5, RZ, 0xc0, !PT ;  /* 0x0000000500007c12 */ /* 0x002fc8000f8ec0ff */
[----:B------:R-:W-:-:S13]  /*3a30*/  ISETP.NE.AND P0, PT, R0, UR5, PT ;  /* 0x0000000500007c0c */ /* 0x000fda000bf05270 */
[----:B------:R-:W-:Y:S05]  /*3a40*/  @P0 BRA `(.L_x_64) ;  /* 0x00000000003c0947 */ /* 0x000fea0003800000 */
[----:B------:R-:W1:Y:S01]  /*3a50*/  S2R R2, SR_LANEID ;  /* 0x0000000000027919 */ /* 0x000e620000000000 */
[----:B------:R-:W-:Y:S01]  /*3a60*/  ULOP3.LUT UR8, URZ, UR8, URZ, 0x33, !UPT ;  /* 0x00000008ff087292 */ /* 0x000fe2000f8e33ff */
[----:B------:R-:W-:Y:S02]  /*3a70*/  VOTEU.ANY UR7, UPT, PT ;  /* 0x0000000000077886 */ /* 0x000fe400038e0100 */
[----:B------:R-:W-:-:S03]  /*3a80*/  UFLO.U32 UR7, UR7 ;  /* 0x00000007000772bd */ /* 0x000fc600080e0000 */
[----:B------:R-:W-:-:S04]  /*3a90*/  IMAD.U32 R0, RZ, RZ, UR8 ;  /* 0x00000008ff007e24 */ /* 0x000fc8000f8e00ff */
[----:B------:R2:W4:Y:S02]  /*3aa0*/  REDUX UR6, R0 ;  /* 0x00000000000673c4 */ /* 0x0005240000000000 */
[----:B------:R1:W-:Y:S02]  /*3ab0*/  UTCATOMSWS.AND URZ, UR8 ;  /* 0x0000000800ff79e3 */ /* 0x0003e40008000000 */
[----:B-1----:R-:W-:Y:S02]  /*3ac0*/  ISETP.EQ.U32.AND P0, PT, R2, UR7, PT ;  /* 0x0000000702007c0c */ /* 0x002fe4000bf02070 */
[----:B--2---:R-:W-:Y:S02]  /*3ad0*/  LOP3.LUT R0, RZ, UR5, RZ, 0x33, !PT ;  /* 0x00000005ff007c12 */ /* 0x004fe4000f8e33ff */
[----:B----4-:R-:W-:Y:S02]  /*3ae0*/  MOV R2, UR6 ;  /* 0x0000000600027c02 */ /* 0x010fe40008000f00 */
[----:B------:R-:W1:Y:S07]  /*3af0*/  REDUX UR5, R0 ;  /* 0x00000000000573c4 */ /* 0x000e6e0000000000 */
[----:B------:R2:W-:Y:S01]  /*3b00*/  @P0 ATOMS.AND RZ, [UR4+0x14], R2 ;  /* 0x00001402ffff098c */ /* 0x0005e2000a800004 */
[----:B-1----:R-:W-:-:S05]  /*3b10*/  IMAD.U32 R0, RZ, RZ, UR5 ;  /* 0x00000005ff007e24 */ /* 0x002fca000f8e00ff */
[----:B------:R2:W-:Y:S01]  /*3b20*/  @P0 ATOMS.AND RZ, [UR4+0x18], R0 ;  /* 0x00001800ffff098c */ /* 0x0005e2000a800004 */
[----:B------:R-:W-:Y:S05]  /*3b30*/  BRA `(.L_x_65) ;  /* 0x0000000000147947 */ /* 0x000fea0003800000 */
.L_x_64:
[----:B------:R-:W-:Y:S02]  /*3b40*/  MOV R2, 0x3b60 ;  /* 0x00003b6000027802 */ /* 0x000fe40000000f00 */
[----:B---3-5:R-:W-:Y:S05]  /*3b50*/  CALL.REL.NOINC `($__internal_0_$__cuda_sm10x_tcgen05_guardrail_trap_col_being_dealloced_not_returned_by_alloc) ;  /* 0x0000005c00bc7944 */ /* 0x028fea0003c00000 */
[----:B------:R-:W-:Y:S05]  /*3b60*/  BRA `(.L_x_65) ;  /* 0x0000000000087947 */ /* 0x000fea0003800000 */
.L_x_63:
[----:B------:R-:W-:Y:S02]  /*3b70*/  MOV R2, 0x3b90 ;  /* 0x00003b9000027802 */ /* 0x000fe40000000f00 */
[----:B---3-5:R-:W-:Y:S05]  /*3b80*/  CALL.REL.NOINC `($__internal_2_$__cuda_sm10x_tcgen05_guardrail_trap_unallocated_columns_being_dealloced) ;  /* 0x0000005c00c87944 */ /* 0x028fea0003c00000 */
.L_x_65:
[----:B------:R-:W-:Y:S01]  /*3b90*/  NOP ;  /* 0x0000000000007918 */ /* 0x000fe20000000000 */
[----:B------:R-:W-:Y:S05]  /*3ba0*/  EXIT ;  /* 0x000000000000794d */ /* 0x000fea0003800000 */
.L_x_47:
[----:B------:R-:W-:-:S09]  /*3bb0*/  UISETP.NE.OR UP2, UPT, UR8, 0x3, !UP2 ;  /* 0x000000030800788c */ /* 0x000fd2000d745670 */
[----:B------:R-:W-:Y:S05]  /*3bc0*/  BRA.U UP2, `(.L_x_66) ;  /* 0x0000001102087547 */ /* 0x000fea000b800000 */
[----:B------:R-:W1:Y:S01]  /*3bd0*/  LDC R0, c[0x0][0xb30] ;  /* 0x0002cc00ff007b82 */ /* 0x000e620000000800 */
[----:B------:R-:W2:Y:S01]  /*3be0*/  LDCU.64 UR8, c[0x0][0x888] ;  /* 0x00011100ff0877ac */ /* 0x000ea20008000a00 */
[----:B------:R-:W-:Y:S02]  /*3bf0*/  HFMA2 R27, -RZ, RZ, 0, 0 ;  /* 0x00000000ff1b7431 */ /* 0x000fe400000001ff */
[----:B------:R-:W-:Y:S01]  /*3c00*/  IMAD.MOV.U32 R29, RZ, RZ, 0x1 ;  /* 0x00000001ff1d7424 */ /* 0x000fe200078e00ff */
[----:B------:R-:W-:Y:S01]  /*3c10*/  MOV R25, 0x2000 ;  /* 0x0000200000197802 */ /* 0x000fe20000000f00 */
[----:B------:R-:W4:Y:S01]  /*3c20*/  LDCU.64 UR4, c[0x0][0x890] ;  /* 0x00011200ff0477ac */ /* 0x000f220008000a00 */
[----:B------:R-:W-:Y:S01]  /*3c30*/  IMAD.MOV.U32 R28, RZ, RZ, RZ ;  /* 0x000000ffff1c7224 */ /* 0x000fe200078e00ff */
[----:B------:R-:W3:Y:S01]  /*3c40*/  LDC R24, c[0x0][0x370] ;  /* 0x0000dc00ff187b82 */ /* 0x000ee20000000800 */
[----:B------:R-:W-:Y:S01]  /*3c50*/  UMOV UR7, 0x400 ;  /* 0x0000040000077882 */ /* 0x000fe20000000000 */
[----:B------:R-:W-:-:S02]  /*3c60*/  UPLOP3.LUT UP1, UPT, UPT, UPT, UPT, 0x40, 0x4 ;  /* 0x000000000004789c */ /* 0x000fc40003f2e870 */
[----:B------:R-:W-:-:S04]  /*3c70*/  ULEA UR7, UR37, UR7, 0x18 ;  /* 0x0000000725077291 */ /* 0x000fc8000f8ec0ff */
[----:B------:R-:W3:Y:S01]  /*3c80*/  LDC R3, c[0x0][0xb0c] ;  /* 0x0002c300ff037b82 */ /* 0x000ee20000000800 */
[----:B------:R-:W-:Y:S02]  /*3c90*/  UIADD3 UR13, UPT, UPT, UR7, 0x48, URZ ;  /* 0x00000048070d7890 */ /* 0x000fe4000fffe0ff */
[----:B--2---:R-:W-:Y:S02]  /*3ca0*/  UISETP.NE.U32.AND UP2, UPT, UR8, URZ, UPT ;  /* 0x000000ff0800728c */ /* 0x004fe4000bf45070 */
[----:B------:R-:W-:Y:S02]  /*3cb0*/  UIADD3 UR33, UPT, UPT, UR7, 0x30, URZ ;  /* 0x0000003007217890 */ /* 0x000fe4000fffe0ff */
[----:B----4-:R-:W-:Y:S01]  /*3cc0*/  UISETP.NE.U32.AND UP3, UPT, UR4, URZ, UPT ;  /* 0x000000ff0400728c */ /* 0x010fe2000bf65070 */
[----:B------:R-:W2:Y:S01]  /*3cd0*/  LDC R18, c[0x0][0xb20] ;  /* 0x0002c800ff127b82 */ /* 0x000ea20000000800 */
[----:B-1----:R-:W-:Y:S01]  /*3ce0*/  ISETP.NE.AND P1, PT, R0, 0x1, PT ;  /* 0x000000010000780c */ /* 0x002fe20003f25270 */
[----:B------:R-:W-:-:S02]  /*3cf0*/  UISETP.NE.AND.EX UP2, UPT, UR9, URZ, UPT, UP2 ;  /* 0x000000ff0900728c */ /* 0x000fc4000bf45320 */
[----:B------:R-:W-:Y:S02]  /*3d00*/  UIADD3 UR25, UPT, UPT, UR7, 0x38, URZ ;  /* 0x0000003807197890 */ /* 0x000fe4000fffe0ff */
[----:B------:R-:W-:Y:S02]  /*3d10*/  UIADD3 UR17, UPT, UPT, UR7, 0x40, URZ ;  /* 0x0000004007117890 */ /* 0x000fe4000fffe0ff */
[----:B------:R-:W1:Y:S01]  /*3d20*/  LDC.64 R30, c[0x0][0x348] ;  /* 0x0000d200ff1e7b82 */ /* 0x000e620000000a00 */
[----:B------:R-:W-:Y:S02]  /*3d30*/  UPRMT UR13, UR37, 0x654, UR13 ;  /* 0x00000654250d7896 */ /* 0x000fe4000800000d */
[----:B------:R-:W-:-:S05]  /*3d40*/  UISETP.NE.AND.EX UP3, UPT, UR5, URZ, UPT, UP3 ;  /* 0x000000ff0500728c */ /* 0x000fca000bf65330 */
[----:B------:R-:W4:Y:S08]  /*3d50*/  LDC.64 R16, c[0x0][0xb10] ;  /* 0x0002c400ff107b82 */ /* 0x000f300000000a00 */
[----:B------:R-:W1:Y:S08]  /*3d60*/  LDC.64 R6, c[0x0][0xb18] ;  /* 0x0002c600ff067b82 */ /* 0x000e700000000a00 */
[----:B------:R-:W1:Y:S08]  /*3d70*/  LDC.64 R4, c[0x0][0xb28] ;  /* 0x0002ca00ff047b82 */ /* 0x000e700000000a00 */
[----:B--23--:R-:W1:Y:S02]  /*3d80*/  LDC R19, c[0x0][0x374] ;  /* 0x0000dd00ff137b82 */ /* 0x00ce640000000800 */
.L_x_77:
[C---:B------:R-:W-:Y:S02]  /*3d90*/  LEA R0, R28.reuse, UR7, 0x3 ;  /* 0x000000071c007c11 */ /* 0x040fe4000f8e18ff */
[----:B------:R-:W-:Y:S02]  /*3da0*/  SHF.L.U32 R2, R27, 0x1f, RZ ;  /* 0x0000001f1b027819 */ /* 0x000fe400000006ff */
[----:B------:R-:W-:Y:S02]  /*3db0*/  LEA R20, R28, UR7, 0x4 ;  /* 0x000000071c147c11 */ /* 0x000fe4000f8e20ff */
[----:B--2---:R-:W2:Y:S02]  /*3dc0*/  SYNCS.PHASECHK.TRANS64.TRYWAIT P0, [R0+URZ+0x80], R2 ;  /* 0x00008002000075a7 */ /* 0x004ea400080011ff */
[----:B--2---:R-:W-:Y:S05]  /*3dd0*/  @!P0 BRA `(.L_x_67) ;  /* 0x0000005400cc8947 */ /* 0x004fea0003800000 */
.L_x_155:
[----:B------:R-:W-:Y:S01]  /*3de0*/  ISETP.GE.AND P0, PT, R40, 0x1, PT ;  /* 0x000000012800780c */ /* 0x000fe20003f06270 */
[----:B------:R-:W3:Y:S01]  /*3df0*/  LDS.128 R20, [R20+0x110] ;  /* 0x0001100014147984 */ /* 0x000ee20000000c00 */
[----:B--2---:R-:W-:Y:S01]  /*3e00*/  VIADD R0, R0, 0x90 ;  /* 0x0000009000007836 */ /* 0x004fe20000000000 */
[----:B------:R-:W-:Y:S01]  /*3e10*/  @!PT LDS RZ, [RZ] ;  /* 0x00000000fffff984 */ /* 0x000fe20000000800 */
[----:B------:R-:W-:Y:S01]  /*3e20*/  @!PT LDS RZ, [RZ] ;  /* 0x00000000fffff984 */ /* 0x000fe20000000800 */
[----:B------:R-:W-:Y:S01]  /*3e30*/  @!PT LDS RZ, [RZ] ;  /* 0x00000000fffff984 */ /* 0x000fe20000000800 */
[----:B------:R-:W-:Y:S01]  /*3e40*/  @!PT LDS RZ, [RZ] ;  /* 0x00000000fffff984 */ /* 0x000fe20000000800 */
[----:B------:R2:W-:Y:S06]  /*3e50*/  MEMBAR.ALL.CTA ;  /* 0x0000000000007992 */ /* 0x0005ec0000008000 */
[----:B--2---:R-:W2:Y:S01]  /*3e60*/  FENCE.VIEW.ASYNC.S ;  /* 0x00000000000073c6 */ /* 0x004ea20000000000 */
[----:B------:R-:W-:Y:S04]  /*3e70*/  PRMT R0, RZ, 0x654, R0 ;  /* 0x00000654ff007816 */ /* 0x000fe80000000000 */
[----:B--2---:R2:W-:Y:S01]  /*3e80*/  SYNCS.ARRIVE.TRANS64.RED.A1T0 RZ, [R0+URZ], RZ ;  /* 0x000000ff00ff79a7 */ /* 0x0045e200081004ff */
[----:B---3--:R-:W-:Y:S11]  /*3e90*/  LOP3.LUT P3, RZ, R22, 0x1, RZ, 0xc0, !PT ;  /* 0x0000000116ff7812 */ /* 0x008ff6000786c0ff */
[----:B------:R-:W-:Y:S02]  /*3ea0*/  @!UPT UIADD3 URZ, UPT, UPT, URZ, URZ, URZ ;  /* 0x000000fffffff290 */ /* 0x000fe4000fffe0ff */
[----:B------:R-:W-:Y:S02]  /*3eb0*/  @P3 MOV R11, R20 ;  /* 0x00000014000b3202 */ /* 0x000fe40000000f00 */
[----:B------:R-:W-:Y:S01]  /*3ec0*/  @P3 LOP3.LUT R10, R21, 0xffff, RZ, 0xc0, !PT ;  /* 0x0000ffff150a3812 */ /* 0x000fe200078ec0ff */
[----:B--2---:R-:W-:Y:S06]  /*3ed0*/  @!P0 BRA `(.L_x_68) ;  /* 0x0000000000a48947 */ /* 0x004fec0003800000 */
[-C--:B-1----:R-:W-:Y:S01]  /*3ee0*/  IMAD.HI.U32 R0, R19, R7.reuse, RZ ;  /* 0x0000000713007227 */ /* 0x082fe200078e00ff */
[----:B------:R-:W-:Y:S02]  /*3ef0*/  ISETP.NE.AND P0, PT, R6, 0x1, PT ;  /* 0x000000010600780c */ /* 0x000fe40003f05270 */
[----:B------:R-:W-:Y:S01]  /*3f00*/  ISETP.NE.AND P2, PT, R40, 0x1, PT ;  /* 0x000000012800780c */ /* 0x000fe20003f45270 */
[----:B----4-:R-:W-:Y:S01]  /*3f10*/  IMAD.HI.U32 R9, R24, R16, RZ ;  /* 0x0000001018097227 */ /* 0x010fe200078e00ff */
[----:B------:R-:W-:Y:S02]  /*3f20*/  SHF.R.U32.HI R0, RZ, R18, R0 ;  /* 0x00000012ff007219 */ /* 0x000fe40000011600 */
[----:B------:R-:W-:Y:S01]  /*3f30*/  ISETP.NE.AND P4, PT, R3, 0x1, PT ;  /* 0x000000010300780c */ /* 0x000fe20003f85270 */
[----:B------:R-:W-:Y:S01]  /*3f40*/  IMAD.HI.U32 R13, R10, R7, RZ ;  /* 0x000000070a0d7227 */ /* 0x000fe200078e00ff */
[----:B------:R-:W-:Y:S02]  /*3f50*/  SHF.R.U32.HI R9, RZ, R17, R9 ;  /* 0x00000011ff097219 */ /* 0x000fe40000011609 */
[----:B------:R-:W-:Y:S01]  /*3f60*/  SEL R0, R19, R0, !P0 ;  /* 0x0000000013007207 */ /* 0x000fe20004000000 */
[----:B------:R-:W-:Y:S01]  /*3f70*/  IMAD.HI.U32 R12, R11, R16, RZ ;  /* 0x000000100b0c7227 */ /* 0x000fe200078e00ff */
[----:B------:R-:W-:Y:S03]  /*3f80*/  SEL R9, R24, R9, !P4 ;  /* 0x0000000918097207 */ /* 0x000fe60006000000 */
[-C--:B------:R-:W-:Y:S01]  /*3f90*/  IMAD.HI.U32 R8, R0, R4.reuse, RZ ;  /* 0x0000000400087227 */ /* 0x080fe200078e00ff */
[----:B------:R-:W-:Y:S03]  /*3fa0*/  SHF.R.U32.HI R12, RZ, R17, R12 ;  /* 0x00000011ff0c7219 */ /* 0x000fe6000001160c */
[----:B------:R-:W-:Y:S01]  /*3fb0*/  IMAD.HI.U32 R2, R9, R4, RZ ;  /* 0x0000000409027227 */ /* 0x000fe200078e00ff */
[-C--:B------:R-:W-:Y:S02]  /*3fc0*/  @P2 SHF.R.U32.HI R0, RZ, R5.reuse, R8 ;  /* 0x00000005ff002219 */ /* 0x080fe40000011608 */
[----:B------:R-:W-:Y:S02]  /*3fd0*/  SHF.R.U32.HI R8, RZ, R18, R13 ;  /* 0x00000012ff087219 */ /* 0x000fe4000001160d */
[----:B------:R-:W-:Y:S01]  /*3fe0*/  @P2 SHF.R.U32.HI R9, RZ, R5, R2 ;  /* 0x00000005ff092219 */ /* 0x000fe20000011602 */
[----:B------:R-:W-:Y:S01]  /*3ff0*/  IMAD R0, R40, R0, RZ ;  /* 0x0000000028007224 */ /* 0x000fe200078e02ff */
[----:B------:R-:W-:Y:S02]  /*4000*/  SEL R8, R10, R8, !P0 ;  /* 0x000000080a087207 */ /* 0x000fe40004000000 */
[----:B------:R-:W-:Y:S01]  /*4010*/  SEL R2, R11, R12, !P4 ;  /* 0x0000000c0b027207 */ /* 0x000fe20006000000 */
[----:B------:R-:W-:Y:S01]  /*4020*/  IMAD R12, R40, R9, RZ ;  /* 0x00000009280c7224 */ /* 0x000fe200078e02ff */
[C---:B------:R-:W-:Y:S01]  /*4030*/  ISETP.GE.AND P0, PT, R8.reuse, R0, PT ;  /* 0x000000000800720c */ /* 0x040fe20003f06270 */
[----:B------:R-:W-:Y:S03]  /*4040*/  IMAD.HI.U32 R0, R8, R4, RZ ;  /* 0x0000000408007227 */ /* 0x000fe600078e00ff */
[----:B------:R-:W-:Y:S02]  /*4050*/  ISETP.GE.OR P0, PT, R2, R12, P0 ;  /* 0x0000000c0200720c */ /* 0x000fe40000706670 */
[-C--:B------:R-:W-:Y:S04]  /*4060*/  SHF.R.U32.HI R0, RZ, R5.reuse, R0 ;  /* 0x00000005ff007219 */ /* 0x080fe80000011600 */
[----:B------:R-:W-:Y:S05]  /*4070*/  SEL R13, R8, R0, !P2 ;  /* 0x00000000080d7207 */ /* 0x000fea0005000000 */
[----:B------:R-:W-:Y:S02]  /*4080*/  IMAD.MOV R12, RZ, RZ, -R13 ;  /* 0x000000ffff0c7224 */ /* 0x000fe400078e0a0d */
[----:B------:R-:W-:Y:S04]  /*4090*/  @!P0 IMAD.HI.U32 R0, R2, R4, RZ ;  /* 0x0000000402008227 */ /* 0x000fe800078e00ff */
[----:B------:R-:W-:Y:S01]  /*40a0*/  IMAD R12, R40, R12, R8 ;  /* 0x0000000c280c7224 */ /* 0x000fe200078e0208 */
[----:B------:R-:W-:Y:S04]  /*40b0*/  @!P0 SHF.R.U32.HI R0, RZ, R5, R0 ;  /* 0x00000005ff008219 */ /* 0x000fe80000011600 */
[----:B------:R-:W-:Y:S04]  /*40c0*/  @!P0 SEL R0, R2, R0, !P2 ;  /* 0x0000000002008207 */ /* 0x000fe80005000000 */
[----:B------:R-:W-:Y:S01]  /*40d0*/  @!P0 IADD3 R13, PT, PT, R13, -R0, RZ ;  /* 0x800000000d0d8210 */ /* 0x000fe20007ffe0ff */
[----:B------:R-:W-:Y:S01]  /*40e0*/  @!P0 IMAD R0, R9, R12, R0 ;  /* 0x0000000c09008224 */ /* 0x000fe200078e0200 */
[----:B------:R-:W-:Y:S01]  /*40f0*/  IADD3 R9, PT, PT, -R8, RZ, RZ ;  /* 0x000000ff08097210 */ /* 0x000fe20007ffe1ff */
[--C-:B------:R-:W-:Y:S02]  /*4100*/  IMAD.MOV R12, RZ, RZ, -R2.reuse ;  /* 0x000000ffff0c7224 */ /* 0x100fe400078e0a02 */
[----:B------:R-:W-:Y:S02]  /*4110*/  @!P0 IMAD R8, R13, R40, R2 ;  /* 0x000000280d088224 */ /* 0x000fe400078e0202 */
[----:B------:R-:W-:Y:S02]  /*4120*/  @!P0 IMAD.MOV.U32 R2, RZ, RZ, R0 ;  /* 0x000000ffff028224 */ /* 0x000fe400078e0000 */
[----:B------:R-:W-:Y:S02]  /*4130*/  IMAD R11, R3, R12, R11 ;  /* 0x0000000c030b7224 */ /* 0x000fe400078e020b */
[----:B------:R-:W-:Y:S02]  /*4140*/  IMAD R10, R6, R9, R10 ;  /* 0x00000009060a7224 */ /* 0x000fe400078e020a */
[----:B------:R-:W-:Y:S02]  /*4150*/  IMAD R11, R2, R3, R11 ;  /* 0x00000003020b7224 */ /* 0x000fe400078e020b */
[----:B------:R-:W-:Y:S02]  /*4160*/  IMAD R10, R8, R6, R10 ;  /* 0x00000006080a7224 */ /* 0x000fe400078e020a */
.L_x_68:
[----:B------:R-:W-:Y:S05]  /*4170*/  BRA.U UP1, `(.L_x_69) ;  /* 0x0000000101107547 */ /* 0x000fea000b800000 */
[----:B------:R-:W-:Y:S04]  /*4180*/  MOV R2, UR6 ;  /* 0x0000000600027c02 */ /* 0x000fe80008000f00 */
[----:B------:R-:W-:Y:S04]  /*4190*/  SHF.L.U32 R2, R2, 0x1f, RZ ;  /* 0x0000001f02027819 */ /* 0x000fe800000006ff */
[----:B------:R-:W2:Y:S02]  /*41a0*/  SYNCS.PHASECHK.TRANS64.TRYWAIT P0, [UR7+0x78], R2 ;  /* 0x00007802ff0075a7 */ /* 0x000ea40008001107 */
[----:B--2---:R-:W-:Y:S05]  /*41b0*/  @!P0 BRA `(.L_x_70) ;  /* 0x0000005000e88947 */ /* 0x004fea0003800000 */
.L_x_69:
[----:B------:R-:W-:Y:S02]  /*41c0*/  R2UR UR35, R15 ;  /* 0x000000000f2372ca */ /* 0x000fe400000e0000 */
[----:B------:R-:W-:Y:S02]  /*41d0*/  R2UR UR34, R14 ;  /* 0x000000000e2272ca */ /* 0x000fe400000e0000 */
[----:B------:R-:W-:Y:S02]  /*41e0*/  ISETP.NE.U32.AND P2, PT, RZ, UR4, PT ;  /* 0x00000004ff007c0c */ /* 0x000fe4000bf45070 */
[----:B------:R-:W-:Y:S02]  /*41f0*/  SHF.L.U32 R14, R29, 0x1f, RZ ;  /* 0x0000001f1d0e7819 */ /* 0x000fe400000006ff */
[----:B------:R-:W-:Y:S05]  /*4200*/  ISETP.NE.AND.EX P2, PT, RZ, UR5, PT, P2 ;  /* 0x00000005ff007c0c */ /* 0x000fea000bf45320 */
[----:B------:R-:W-:Y:S02]  /*4210*/  USHF.L.U32 UR35, UR35, 0x7, URZ ;  /* 0x0000000723237899 */ /* 0x000fe400080006ff */
[----:B------:R-:W-:Y:S01]  /*4220*/  USHF.L.U32 UR34, UR34, 0x7, URZ ;  /* 0x0000000722227899 */ /* 0x000fe200080006ff */
[----:B------:R-:W-:Y:S11]  /*4230*/  BRA.U !UP3, `(.L_x_71) ;  /* 0x000000010b347547 */ /* 0x000ff6000b800000 */
[----:B------:R-:W-:Y:S01]  /*4240*/  UPLOP3.LUT UP0, UPT, UPT, UPT, UP2, 0x80, 0x8 ;  /* 0x000000000008789c */ /* 0x000fe20003f0f020 */
[----:B--2---:R-:W-:Y:S02]  /*4250*/  HFMA2 R0, -RZ, RZ, 0, 5.9604644775390625e-08 ;  /* 0x00000001ff007431 */ /* 0x004fe400000001ff */
[----:B------:R-:W-:Y:S03]  /*4260*/  IMAD.MOV.U32 R88, RZ, RZ, 0x1 ;  /* 0x00000001ff587424 */ /* 0x000fe600078e00ff */
[----:B------:R-:W-:Y:S05]  /*4270*/  PLOP3.LUT P0, PT, PT, PT, UP0, 0x80, 0x8 ;  /* 0x000000000008781c */ /* 0x000fea0003f0f008 */
[----:B------:R-:W2:Y:S01]  /*4280*/  @UP0 LDCU.64 UR10, c[0x0][0x888] ;  /* 0x00011100ff0a07ac */ /* 0x000ea20008000a00 */
[----:B------:R-:W-:Y:S07]  /*4290*/  @UP0 UIMAD UR8, UR36, UR4, URZ ;  /* 0x00000004240802a4 */ /* 0x000fee000f8e02ff */
[----:B------:R-:W-:Y:S01]  /*42a0*/  @!P0 PRMT R88, R0, 0x7610, R88 ;  /* 0x0000761000588816 */ /* 0x000fe20000000058 */
[----:B--2---:R-:W-:Y:S03]  /*42b0*/  @UP0 UIMAD.WIDE UR10, UR8, 0x4, UR10 ;  /* 0x00000004080a08a5 */ /* 0x004fe6000f8e020a */
[----:B------:R-:W2:Y:S03]  /*42c0*/  @!UP0 LDCU UR8, c[0x0][0x880] ;  /* 0x00011000ff0887ac */ /* 0x000ea60008000800 */
[----:B------:R-:W-:Y:S01]  /*42d0*/  IMAD.U32 R8, RZ, RZ, UR10 ;  /* 0x0000000aff087e24 */ /* 0x000fe2000f8e00ff */
[----:B------:R-:W-:Y:S05]  /*42e0*/  MOV R9, UR11 ;  /* 0x0000000b00097c02 */ /* 0x000fea0008000f00 */
[----:B-----5:R3:W5:Y:S02]  /*42f0*/  @P0 LDG.E R49, desc[UR46][R8.64] ;  /* 0x0000002e08310981 */ /* 0x020764000c1e1900 */
[----:B--23--:R-:W-:Y:S07]  /*4300*/  @!P0 IMAD.U32 R49, RZ, RZ, UR8 ;  /* 0x00000008ff318e24 */ /* 0x00cfee000f8e00ff */
.L_x_71:
[----:B-----5:R-:W-:Y:S01]  /*4310*/  @!P2 FSETP.EQ.AND P0, PT, R49, RZ, PT ;  /* 0x000000ff3100a20b */ /* 0x020fe20003f02000 */
[----:B------:R-:W-:Y:S01]  /*4320*/  @!UPT UIADD3 URZ, UPT, UPT, URZ, URZ, URZ ;  /* 0x000000fffffff290 */ /* 0x000fe2000fffe0ff */
[----:B------:R-:W-:Y:S11]  /*4330*/  @!P2 BRA `(.L_x_72) ;  /* 0x000000000014a947 */ /* 0x000ff60003800000 */
[----:B------:R-:W-:Y:S02]  /*4340*/  LOP3.LUT P2, RZ, R88, 0xff, RZ, 0xc0, !PT ;  /* 0x000000ff58ff7812 */ /* 0x000fe4000784c0ff */
[----:B------:R-:W-:Y:S04]  /*4350*/  PLOP3.LUT P0, PT, PT, PT, UP0, 0x80, 0x8 ;  /* 0x000000000008781c */ /* 0x000fe80003f0f008 */
[----:B------:R-:W-:Y:S07]  /*4360*/  PLOP3.LUT P0, PT, P0, PT, PT, 0x8, 0x80 ;  /* 0x000000000080781c */ /* 0x000fee000070e170 */
[----:B------:R-:W-:Y:S11]  /*4370*/  @P2 FSETP.EQ.AND P0, PT, R49, RZ, PT ;  /* 0x000000ff3100220b */ /* 0x000ff60003f02000 */
[----:B------:R-:W-:Y:S02]  /*4380*/  @!UPT UIADD3 URZ, UPT, UPT, URZ, URZ, URZ ;  /* 0x000000fffffff290 */ /* 0x000fe4000fffe0ff */
.L_x_72:
[----:B------:R-:W3:Y:S01]  /*4390*/  SYNCS.PHASECHK.TRANS64.TRYWAIT P2, [UR7+0x50], R14 ;  /* 0x0000500eff0075a7 */ /* 0x000ee20008041107 */
[----:B------:R-:W-:Y:S04]  /*43a0*/  ELECT P4, URZ, PT ;  /* 0x0000000000ff782f */ /* 0x000fe80003880000 */
[----:B------:R-:W-:Y:S11]  /*43b0*/  PLOP3.LUT P4, PT, P0, P4, PT, 0xf2, 0x2f ;  /* 0x00000000002f781c */ /* 0x000ff60000789e72 */
[----:B------:R-:W-:Y:S02]  /*43c0*/  @!UPT UIADD3 URZ, UPT, UPT, URZ, URZ, URZ ;  /* 0x000000fffffff290 */ /* 0x000fe4000fffe0ff */
[----:B-1----:R-:W-:Y:S05]  /*43d0*/  @!P4 IADD3 R8, P0, PT, R30, 0x580, RZ ;  /* 0x000005801e08c810 */ /* 0x002fea0007f1e0ff */
[----:B--2---:R-:W-:Y:S01]  /*43e0*/  @!P4 IMAD.X R2, RZ, RZ, R31, P0 ;  /* 0x000000ffff02c224 */ /* 0x004fe200000e061f */
[----:B---3--:R-:W-:Y:S07]  /*43f0*/  @!P2 BRA `(.L_x_73) ;  /* 0x000000500070a947 */ /* 0x008fee0003800000 */
.L_x_158:
[----:B------:R-:W-:Y:S01]  /*4400*/  @!P4 R2UR UR8, R2 ;  /* 0x000000000208c2ca */ /* 0x000fe200000e0000 */
[----:B------:R-:W-:Y:S01]  /*4410*/  VOTEU.ALL UP1, P4 ;  /* 0x0000000000ff7886 */ /* 0x000fe20002020000 */
[----:B------:R-:W-:Y:S01]  /*4420*/  @!P4 R2UR UR9, R8 ;  /* 0x000000000809c2ca */ /* 0x000fe200000e0000 */
[----:B-1----:R-:W-:Y:S01]  /*4430*/  @!P4 IMAD.MOV.U32 R0, RZ, RZ, 0x2000 ;  /* 0x00002000ff00c424 */ /* 0x002fe200078e00ff */
[----:B------:R-:W-:Y:S01]  /*4440*/  UMOV UR10, 0x0 ;  /* 0x00000000000a7882 */ /* 0x000fe20000000000 */
[----:B------:R-:W-:Y:S01]  /*4450*/  UMOV UR11, 0x10000000 ;  /* 0x10000000000b7882 */ /* 0x000fe20000000000 */
[----:B------:R-:W-:Y:S01]  /*4460*/  @!UP1 UIADD3 UR32, UPT, UPT, UR7, 0x200, URZ ;  /* 0x0000020007209890 */ /* 0x000fe2000fffe0ff */
[----:B------:R-:W-:Y:S06]  /*4470*/  VOTEU.ALL UP1, P4 ;  /* 0x0000000000ff7886 */ /* 0x000fec0002020000 */
[----:B------:R-:W-:Y:S01]  /*4480*/  IMAD.U32 R9, RZ, RZ, UR8 ;  /* 0x00000008ff097e24 */ /* 0x000fe2000f8e00ff */
[----:B------:R-:W-:Y:S01]  /*4490*/  UPRMT UR8, UR37, 0x654, UR33 ;  /* 0x0000065425087896 */ /* 0x000fe20008000021 */
[----:B------:R-:W-:Y:S03]  /*44a0*/  IMAD.U32 R8, RZ, RZ, UR9 ;  /* 0x00000009ff087e24 */ /* 0x000fe6000f8e00ff */
[----:B------:R-:W-:Y:S02]  /*44b0*/  @!P4 R2UR UR15, R9 ;  /* 0x00000000090fc2ca */ /* 0x000fe400000e0000 */
[----:B------:R-:W-:Y:S02]  /*44c0*/  @!P4 R2UR UR14, R8 ;  /* 0x00000000080ec2ca */ /* 0x000fe400000e0000 */
[----:B------:R-:W-:Y:S05]  /*44d0*/  @!P4 IADD3 R8, P0, PT, R30, 0x580, RZ ;  /* 0x000005801e08c810 */ /* 0x000fea0007f1e0ff */
[----:B------:R-:W-:Y:S06]  /*44e0*/  @!P4 IMAD.X R2, RZ, RZ, R31, P0 ;  /* 0x000000ffff02c224 */ /* 0x000fec00000e061f */
[----:B------:R1:W-:Y:S01]  /*44f0*/  @!UP1 UTMALDG.3D [UR32], [UR14], desc[UR10] ;  /* 0x00000a200e0095b4 */ /* 0x0003e20008011000 */
[----:B------:R1:W-:Y:S01]  /*4500*/  @!P4 SYNCS.ARRIVE.TRANS64.RED.A0TR RZ, [UR7+0x30], R0 ;  /* 0x00003000ffffc9a7 */ /* 0x0003e20008300407 */
[----:B------:R-:W-:Y:S01]  /*4510*/  SYNCS.ARRIVE.TRANS64.RED.A1T0 RZ, [UR8], RZ ;  /* 0x000000ffffff79a7 */ /* 0x000fe20008100408 */
[----:B------:R-:W2:Y:S02]  /*4520*/  SYNCS.PHASECHK.TRANS64.TRYWAIT P2, [UR7+0x58], R14 ;  /* 0x0000580eff0075a7 */ /* 0x000ea40008041107 */
[----:B-12---:R-:W-:Y:S05]  /*4530*/  @!P2 BRA `(.L_x_74) ;  /* 0x000000500038a947 */ /* 0x006fea0003800000 */
.L_x_160:
[----:B------:R-:W-:Y:S01]  /*4540*/  @!P4 R2UR UR8, R2 ;  /* 0x000000000208c2ca */ /* 0x000fe200000e0000 */
[----:B------:R-:W-:Y:S01]  /*4550*/  VOTEU.ALL UP1, P4 ;  /* 0x0000000000ff7886 */ /* 0x000fe20002020000 */
[----:B------:R-:W-:Y:S01]  /*4560*/  @!P4 R2UR UR9, R8 ;  /* 0x000000000809c2ca */ /* 0x000fe200000e0000 */
[----:B-1----:R-:W-:Y:S01]  /*4570*/  @!P4 IMAD.MOV.U32 R0, RZ, RZ, 0x2000 ;  /* 0x00002000ff00c424 */ /* 0x002fe200078e00ff */
[----:B------:R-:W-:Y:S01]  /*4580*/  UMOV UR10, 0x0 ;  /* 0x00000000000a7882 */ /* 0x000fe20000000000 */
[----:B------:R-:W-:Y:S01]  /*4590*/  UMOV UR11, 0x10000000 ;  /* 0x10000000000b7882 */ /* 0x000fe20000000000 */
[----:B------:R-:W-:Y:S02]  /*45a0*/  @!UP1 UIADD3 UR26, UPT, UPT, UR34, 0x20, URZ ;  /* 0x00000020221a9890 */ /* 0x000fe4000fffe0ff */
[----:B------:R-:W-:Y:S01]  /*45b0*/  @!UP1 UIADD3 UR24, UPT, UPT, UR7, 0x2200, URZ ;  /* 0x0000220007189890 */ /* 0x000fe2000fffe0ff */
[----:B------:R-:W-:Y:S01]  /*45c0*/  VOTEU.ALL UP1, P4 ;  /* 0x0000000000ff7886 */ /* 0x000fe20002020000 */
[----:B------:R-:W-:Y:S01]  /*45d0*/  UMOV UR27, UR35 ;  /* 0x00000023001b7c82 */ /* 0x000fe20008000000 */
[----:B------:R-:W-:Y:S02]  /*45e0*/  UMOV UR28, UR36 ;  /* 0x00000024001c7c82 */ /* 0x000fe40008000000 */
        /* <DEDUP_REMOVED lines=12> */
.L_x_162:
[----:B------:R-:W2:Y:S01]  /*46b0*/  LDC.64 R12, c[0x0][0xb18] ;  /* 0x0002c600ff0c7b82 */ /* 0x000ea20000000a00 */
[----:B------:R-:W-:Y:S01]  /*46c0*/  @!P4 R2UR UR8, R2 ;  /* 0x000000000208c2ca */ /* 0x000fe200000e0000 */
[----:B------:R-:W-:Y:S01]  /*46d0*/  VOTEU.ALL UP1, P4 ;  /* 0x0000000000ff7886 */ /* 0x000fe20002020000 */
[----:B------:R-:W-:Y:S01]  /*46e0*/  @!P4 R2UR UR9, R8 ;  /* 0x000000000809c2ca */ /* 0x000fe200000e0000 */
[----:B-1----:R-:W-:Y:S01]  /*46f0*/  @!P4 IMAD.MOV.U32 R0, RZ, RZ, 0x2000 ;  /* 0x00002000ff00c424 */ /* 0x002fe200078e00ff */
[----:B------:R-:W-:Y:S03]  /*4700*/  UMOV UR10, 0x0 ;  /* 0x00000000000a7882 */ /* 0x000fe60000000000 */
[----:B------:R-:W1:Y:S01]  /*4710*/  @!P1 LDC R2, c[0x0][0xb0c] ;  /* 0x0002c300ff029b82 */ /* 0x000e620000000800 */
[----:B------:R-:W-:Y:S01]  /*4720*/  @!UP1 UIADD3 UR18, UPT, UPT, UR34, 0x40, URZ ;  /* 0x0000004022129890 */ /* 0x000fe2000fffe0ff */
[----:B------:R-:W-:Y:S01]  /*4730*/  @P3 SHF.R.U32.HI R26, RZ, 0x10, R21 ;  /* 0x00000010ff1a3819 */ /* 0x000fe20000011615 */
[----:B------:R-:W-:Y:S01]  /*4740*/  @!UP1 UIADD3 UR16, UPT, UPT, UR7, 0x4200, URZ ;  /* 0x0000420007109890 */ /* 0x000fe2000fffe0ff */
[----:B------:R-:W-:Y:S01]  /*4750*/  VIADD R28, R28, 0x1 ;  /* 0x000000011c1c7836 */ /* 0x000fe20000000000 */
[----:B------:R-:W-:Y:S01]  /*4760*/  VOTEU.ALL UP1, P4 ;  /* 0x0000000000ff7886 */ /* 0x000fe20002020000 */
[----:B------:R-:W-:Y:S01]  /*4770*/  UMOV UR11, 0x10000000 ;  /* 0x10000000000b7882 */ /* 0x000fe20000000000 */
[----:B------:R-:W-:Y:S01]  /*4780*/  UMOV UR19, UR35 ;  /* 0x0000002300137c82 */ /* 0x000fe20008000000 */
[----:B------:R-:W-:Y:S01]  /*4790*/  IMAD.U32 R9, RZ, RZ, UR8 ;  /* 0x00000008ff097e24 */ /* 0x000fe2000f8e00ff */
[----:B------:R-:W-:Y:S01]  /*47a0*/  UMOV UR20, UR36 ;  /* 0x0000002400147c82 */ /* 0x000fe20008000000 */
[----:B------:R-:W-:Y:S01]  /*47b0*/  IMAD.U32 R8, RZ, RZ, UR9 ;  /* 0x00000009ff087e24 */ /* 0x000fe2000f8e00ff */
[----:B------:R-:W-:Y:S02]  /*47c0*/  UPRMT UR8, UR37, 0x654, UR17 ;  /* 0x0000065425087896 */ /* 0x000fe40008000011 */
[----:B------:R-:W-:Y:S02]  /*47d0*/  @!P4 R2UR UR15, R9 ;  /* 0x00000000090fc2ca */ /* 0x000fe400000e0000 */
[----:B------:R-:W-:Y:S02]  /*47e0*/  @!P4 R2UR UR14, R8 ;  /* 0x00000000080ec2ca */ /* 0x000fe400000e0000 */
[----:B------:R-:W3:Y:S11]  /*47f0*/  LDC.64 R8, c[0x0][0xb10] ;  /* 0x0002c400ff087b82 */ /* 0x000ef60000000a00 */
[----:B------:R1:W-:Y:S01]  /*4800*/  @!UP1 UTMALDG.3D [UR16], [UR14], desc[UR10] ;  /* 0x00000a100e0095b4 */ /* 0x0003e20008011000 */
[----:B------:R5:W-:Y:S01]  /*4810*/  @!P4 SYNCS.ARRIVE.TRANS64.RED.A0TR RZ, [UR7+0x40], R0 ;  /* 0x00004000ffffc9a7 */ /* 0x000be20008300407 */
[C---:B---3--:R-:W-:Y:S01]  /*4820*/  @!P1 IMAD.HI.U32 R8, R11.reuse, R8, RZ ;  /* 0x000000080b089227 */ /* 0x048fe200078e00ff */
[----:B--2---:R-:W-:Y:S02]  /*4830*/  @!P1 ISETP.NE.AND P0, PT, R12, 0x1, PT ;  /* 0x000000010c00980c */ /* 0x004fe40003f05270 */
[----:B-1----:R-:W-:Y:S01]  /*4840*/  @!P1 ISETP.NE.AND P2, PT, R2, 0x1, PT ;  /* 0x000000010200980c */ /* 0x002fe20003f45270 */
[----:B------:R-:W-:Y:S01]  /*4850*/  SYNCS.ARRIVE.TRANS64.RED.A1T0 RZ, [UR8], RZ ;  /* 0x000000ffffff79a7 */ /* 0x000fe20008100408 */
[C---:B------:R-:W-:Y:S01]  /*4860*/  @!P1 IMAD.HI.U32 R13, R10.reuse, R13, RZ ;  /* 0x0000000d0a0d9227 */ /* 0x040fe200078e00ff */
[----:B------:R-:W-:Y:S04]  /*4870*/  @!P1 SHF.R.U32.HI R8, RZ, R9, R8 ;  /* 0x00000009ff089219 */ /* 0x000fe80000011608 */
[----:B------:R-:W-:Y:S01]  /*4880*/  @!P1 SEL R8, R11, R8, !P2 ;  /* 0x000000080b089207 */ /* 0x000fe20005000000 */
[----:B------:R-:W1:Y:S01]  /*4890*/  SYNCS.PHASECHK.TRANS64.TRYWAIT P5, [UR7+0x68], R14 ;  /* 0x0000680eff0075a7 */ /* 0x000e6200080a1107 */
[----:B-----5:R-:W2:Y:S02]  /*48a0*/  @!P1 LDC R0, c[0x0][0xb20] ;  /* 0x0002c800ff009b82 */ /* 0x020ea40000000800 */
[----:B--2---:R-:W-:Y:S04]  /*48b0*/  @!P1 SHF.R.U32.HI R0, RZ, R0, R13 ;  /* 0x00000000ff009219 */ /* 0x004fe8000001160d */
[----:B------:R-:W-:Y:S05]  /*48c0*/  @!P1 SEL R9, R10, R0, !P0 ;  /* 0x000000000a099207 */ /* 0x000fea0004000000 */
[----:B------:R-:W-:Y:S02]  /*48d0*/  @!P1 IMAD.IADD R0, R9, 0x1, -R8 ;  /* 0x0000000109009824 */ /* 0x000fe400078e0a08 */
[----:B------:R-:W-:Y:S02]  /*48e0*/  @!P1 IMAD.IADD R8, R8, 0x1, -R9 ;  /* 0x0000000108089824 */ /* 0x000fe400078e0a09 */
[----:B------:R-:W-:Y:S02]  /*48f0*/  @!P1 IMAD R11, R0, R2, R11 ;  /* 0x00000002000b9224 */ /* 0x000fe400078e020b */
[----:B------:R-:W-:Y:S01]  /*4900*/  @!P1 IMAD R10, R8, R12, R10 ;  /* 0x0000000c080a9224 */ /* 0x000fe200078e020a */
[----:B-1----:R-:W-:Y:S06]  /*4910*/  @!P5 BRA `(.L_x_76) ;  /* 0x0000004c0070d947 */ /* 0x002fec0003800000 */
.L_x_164:
[----:B------:R-:W-:Y:S01]  /*4920*/  @!P4 IADD3 R2, P0, PT, R30, 0x580, RZ ;  /* 0x000005801e02c810 */ /* 0x000fe20007f1e0ff */
[----:B------:R-:W-:Y:S01]  /*4930*/  VOTEU.ALL UP1, P4 ;  /* 0x0000000000ff7886 */ /* 0x000fe20002020000 */
[----:B------:R-:W-:Y:S01]  /*4940*/  UMOV UR18, 0x0 ;  /* 0x0000000000127882 */ /* 0x000fe20000000000 */
[----:B------:R-:W-:Y:S01]  /*4950*/  UMOV UR19, 0x10000000 ;  /* 0x1000000000137882 */ /* 0x000fe20000000000 */
[----:B------:R-:W-:Y:S01]  /*4960*/  @!P4 R2UR UR9, R2 ;  /* 0x000000000209c2ca */ /* 0x000fe200000e0000 */
[----:B-1----:R-:W-:Y:S01]  /*4970*/  @!P4 IMAD.X R0, RZ, RZ, R31, P0 ;  /* 0x000000ffff00c224 */ /* 0x002fe200000e061f */
[----:B------:R-:W-:Y:S01]  /*4980*/  @!UP1 UIADD3 UR10, UPT, UPT, UR34, 0x60, URZ ;  /* 0x00000060220a9890 */ /* 0x000fe2000fffe0ff */
[----:B------:R-:W-:Y:S01]  /*4990*/  ISETP.NE.AND P0, PT, R28, 0x2, PT ;  /* 0x000000021c00780c */ /* 0x000fe20003f05270 */
[----:B------:R-:W-:Y:S01]  /*49a0*/  UMOV UR11, UR35 ;  /* 0x00000023000b7c82 */ /* 0x000fe20008000000 */
[----:B------:R-:W-:Y:S01]  /*49b0*/  UMOV UR12, UR36 ;  /* 0x00000024000c7c82 */ /* 0x000fe20008000000 */
[----:B------:R-:W-:Y:S01]  /*49c0*/  @!P4 R2UR UR8, R0 ;  /* 0x000000000008c2ca */ /* 0x000fe200000e0000 */
[----:B------:R-:W-:Y:S01]  /*49d0*/  IMAD.IADD R14, R10, 0x1, R86 ;  /* 0x000000010a0e7824 */ /* 0x000fe200078e0256 */
[----:B------:R-:W-:Y:S01]  /*49e0*/  @P3 R2UR UR36, R26 ;  /* 0x000000001a2432ca */ /* 0x000fe200000e0000 */
[----:B------:R-:W-:Y:S01]  /*49f0*/  IMAD.IADD R15, R11, 0x1, R87 ;  /* 0x000000010b0f7824 */ /* 0x000fe200078e0257 */
[----:B------:R-:W-:Y:S02]  /*4a00*/  SEL R0, RZ, 0x1, P0 ;  /* 0x00000001ff007807 */ /* 0x000fe40000000000 */
[----:B------:R-:W-:Y:S01]  /*4a10*/  LOP3.LUT R29, R29, 0x1, RZ, 0x3c, !PT ;  /* 0x000000011d1d7812 */ /* 0x000fe200078e3cff */
[----:B------:R-:W-:Y:S01]  /*4a20*/  IMAD.U32 R8, RZ, RZ, UR9 ;  /* 0x00000009ff087e24 */ /* 0x000fe2000f8e00ff */
[----:B------:R-:W-:Y:S01]  /*4a30*/  @!UP1 UIADD3 UR9, UPT, UPT, UR7, 0x48, URZ ;  /* 0x0000004807099890 */ /* 0x000fe2000fffe0ff */
[----:B------:R-:W-:Y:S02]  /*4a40*/  LOP3.LUT R27, R27, R0, RZ, 0x3c, !PT ;  /* 0x000000001b1b7212 */ /* 0x000fe400078e3cff */
[----:B------:R-:W-:Y:S02]  /*4a50*/  SEL R28, R28, RZ, P0 ;  /* 0x000000ff1c1c7207 */ /* 0x000fe40000000000 */
[----:B------:R-:W-:Y:S01]  /*4a60*/  IMAD.U32 R9, RZ, RZ, UR8 ;  /* 0x00000008ff097e24 */ /* 0x000fe2000f8e00ff */
[----:B------:R-:W-:Y:S01]  /*4a70*/  @!P4 R2UR UR14, R8 ;  /* 0x00000000080ec2ca */ /* 0x000fe200000e0000 */
[----:B------:R-:W-:Y:S01]  /*4a80*/  @!UP1 UIADD3 UR8, UPT, UPT, UR7, 0x6200, URZ ;  /* 0x0000620007089890 */ /* 0x000fe2000fffe0ff */
[----:B------:R-:W-:Y:S02]  /*4a90*/  VOTEU.ALL UP1, P4 ;  /* 0x0000000000ff7886 */ /* 0x000fe40002020000 */
[----:B------:R-:W-:Y:S11]  /*4aa0*/  @!P4 R2UR UR15, R9 ;  /* 0x00000000090fc2ca */ /* 0x000ff600000e0000 */
[----:B------:R-:W-:Y:S02]  /*4ab0*/  @!UPT UIADD3 URZ, UPT, UPT, URZ, URZ, URZ ;  /* 0x000000fffffff290 */ /* 0x000fe4000fffe0ff */
[----:B------:R2:W-:Y:S01]  /*4ac0*/  @!UP1 UTMALDG.3D [UR8], [UR14], desc[UR18] ;  /* 0x000012080e0095b4 */ /* 0x0005e20008011000 */
[----:B------:R2:W-:Y:S01]  /*4ad0*/  @!P4 SYNCS.ARRIVE.TRANS64.RED.A0TR RZ, [UR7+0x48], R25 ;  /* 0x00004819ffffc9a7 */ /* 0x0005e20008300407 */
[----:B------:R-:W-:Y:S01]  /*4ae0*/  UPLOP3.LUT UP1, UPT, UPT, UPT, UPT, 0x80, 0x8 ;  /* 0x000000000008789c */ /* 0x000fe20003f2f070 */
[----:B------:R-:W-:Y:S01]  /*4af0*/  SYNCS.ARRIVE.TRANS64.RED.A1T0 RZ, [UR13], RZ ;  /* 0x000000ffffff79a7 */ /* 0x000fe2000810040d */
[----:B------:R-:W-:Y:S09]  /*4b00*/  @P3 BRA `(.L_x_77) ;  /* 0xfffffff000a03947 */ /* 0x000ff2000383ffff */
[----:B------:R-:W-:-:S04]  /*4b10*/  SHF.L.U32 R2, R29, 0x1f, RZ ;  /* 0x0000001f1d027819 */ /* 0x000fc800000006ff */
[----:B------:R-:W1:Y:S02]  /*4b20*/  SYNCS.PHASECHK.TRANS64.TRYWAIT P0, [UR7+0x50], R2 ;  /* 0x00005002ff0075a7 */ /* 0x000e640008001107 */
[----:B-1----:R-:W-:Y:S05]  /*4b30*/  @!P0 BRA `(.L_x_78) ;  /* 0x0000004c00008947 */ /* 0x002fea0003800000 */
.L_x_166:
[----:B------:R-:W3:Y:S02]  /*4b40*/  SYNCS.PHASECHK.TRANS64.TRYWAIT P0, [UR7+0x58], R2 ;  /* 0x00005802ff0075a7 */ /* 0x000ee40008001107 */
[----:B---3--:R-:W-:Y:S05]  /*4b50*/  @!P0 BRA `(.L_x_79) ;  /* 0x0000004c00108947 */ /* 0x008fea0003800000 */
.L_x_168:
[----:B------:R-:W3:Y:S02]  /*4b60*/  SYNCS.PHASECHK.TRANS64.TRYWAIT P0, [UR7+0x60], R2 ;  /* 0x00006002ff0075a7 */ /* 0x000ee40008001107 */
[----:B---3--:R-:W-:Y:S05]  /*4b70*/  @!P0 BRA `(.L_x_80) ;  /* 0x0000004c00208947 */ /* 0x008fea0003800000 */
.L_x_170:
[----:B-1----:R-:W-:-:S07]  /*4b80*/  MOV R0, UR7 ;  /* 0x0000000700007c02 */ /* 0x002fce0008000f00 */
.L_x_81:
[----:B-1----:R-:W-:-:S04]  /*4b90*/  SHF.L.U32 R2, R29, 0x1f, RZ ;  /* 0x0000001f1d027819 */ /* 0x002fc800000006ff */
[----:B------:R1:W3:Y:S03]  /*4ba0*/  SYNCS.PHASECHK.TRANS64.TRYWAIT P0, [R0+URZ+0x68], R2 ;  /* 0x00006802000075a7 */ /* 0x0002e600080011ff */
[----:B---3--:R-:W-:Y:S05]  /*4bb0*/  @!P0 NANOSLEEP.SYNCS 0x989680 ;  /* 0x009896800000895d */ /* 0x008fea0003900000 */
[----:B------:R-:W3:Y:S02]  /*4bc0*/  @!P0 SYNCS.PHASECHK.TRANS64 P0, [R0+URZ+0x68], R2 ;  /* 0x00006802000085a7 */ /* 0x000ee400080010ff */
[----:B--23--:R-:W-:Y:S05]  /*4bd0*/  @P0 EXIT ;  /* 0x000000000000094d */ /* 0x00cfea0003800000 */
[----:B------:R-:W-:Y:S05]  /*4be0*/  BRA `(.L_x_81) ;  /* 0xfffffffc00e87947 */ /* 0x000fea000383ffff */
.L_x_66:
[----:B------:R-:W-:-:S06]  /*4bf0*/  UISETP.GE.AND UP1, UPT, UR8, 0x4, UPT ;  /* 0x000000040800788c */ /* 0x000fcc000bf26270 */
[----:B------:R-:W-:-:S13]  /*4c00*/  PLOP3.LUT P0, PT, PT, PT, UP1, 0x80, 0x8 ;  /* 0x000000000008781c */ /* 0x000fda0003f0f018 */
[----:B------:R-:W-:Y:S05]  /*4c10*/  @!P0 EXIT ;  /* 0x000000000000894d */ /* 0x000fea0003800000 */
[----:B------:R-:W-:Y:S01]  /*4c20*/  BAR.SYNC.DEFER_BLOCKING 0x6, 0xa0 ;  /* 0x0182800000007b1d */ /* 0x000fe20000010000 */
[C---:B------:R-:W-:Y:S01]  /*4c30*/  IMAD.SHL.U32 R2, R101.reuse, 0x20, RZ ;  /* 0x0000002065027824 */ /* 0x040fe200078e00ff */
[C---:B------:R-:W-:Y:S01]  /*4c40*/  SHF.L.U32 R46, R101.reuse, 0x10, RZ ;  /* 0x00000010652e7819 */ /* 0x040fe200000006ff */
[C---:B------:R-:W-:Y:S01]  /*4c50*/  IMAD.SHL.U32 R100, R101.reuse, 0x4, RZ ;  /* 0x0000000465647824 */ /* 0x040fe200078e00ff */
[C---:B------:R-:W-:Y:S01]  /*4c60*/  LOP3.LUT R102, R101.reuse, 0x60, RZ, 0xc0, !PT ;  /* 0x0000006065667812 */ /* 0x040fe200078ec0ff */
[----:B------:R-:W-:Y:S01]  /*4c70*/  HFMA2 R97, -RZ, RZ, 0, 5.9604644775390625e-08 ;  /* 0x00000001ff617431 */ /* 0x000fe200000001ff */
[----:B------:R-:W-:Y:S02]  /*4c80*/  UMOV UR48, 0x400 ;  /* 0x0000040000307882 */ /* 0x000fe40000000000 */
[----:B------:R-:W1:Y:S01]  /*4c90*/  LDC R91, c[0x0][0x370] ;  /* 0x0000dc00ff5b7b82 */ /* 0x000e620000000800 */
[----:B------:R-:W-:Y:S01]  /*4ca0*/  ULEA UR48, UR37, UR48, 0x18 ;  /* 0x0000003025307291 */ /* 0x000fe2000f8ec0ff */
[----:B------:R-:W-:Y:S01]  /*4cb0*/  LOP3.LUT R3, R2, 0xc0, RZ, 0xc0, !PT ;  /* 0x000000c002037812 */ /* 0x000fe200078ec0ff */
[----:B------:R-:W-:Y:S01]  /*4cc0*/  HFMA2 R95, -RZ, RZ, 0, 0 ;  /* 0x00000000ff5f7431 */ /* 0x000fe200000001ff */
[----:B------:R-:W-:Y:S01]  /*4cd0*/  LOP3.LUT R99, R101, 0x2, RZ, 0xc0, !PT ;  /* 0x0000000265637812 */ /* 0x000fe200078ec0ff */
[----:B------:R-:W-:Y:S01]  /*4ce0*/  UIADD3 UR4, UPT, UPT, UR48, 0x200, URZ ;  /* 0x0000020030047890 */ /* 0x000fe2000fffe0ff */
[----:B------:R-:W-:Y:S01]  /*4cf0*/  LOP3.LUT R100, R3, 0x18, R100, 0xf8, !PT ;  /* 0x0000001803647812 */ /* 0x000fe200078ef864 */
[----:B------:R-:W-:Y:S01]  /*4d00*/  IMAD.MOV.U32 R45, RZ, RZ, RZ ;  /* 0x000000ffff2d7224 */ /* 0x000fe200078e00ff */
[----:B------:R-:W2:Y:S01]  /*4d10*/  LDC R42, c[0x0][0xb0c] ;  /* 0x0002c300ff2a7b82 */ /* 0x000ea20000000800 */
[----:B------:R-:W-:Y:S01]  /*4d20*/  LOP3.LUT R46, R46, 0x600000, RZ, 0xc0, !PT ;  /* 0x006000002e2e7812 */ /* 0x000fe200078ec0ff */
[----:B------:R-:W-:Y:S01]  /*4d30*/  IMAD.MOV.U32 R105, RZ, RZ, RZ ;  /* 0x000000ffff697224 */ /* 0x000fe200078e00ff */
[----:B------:R-:W-:Y:S01]  /*4d40*/  LOP3.LUT R100, R100, 0xf20, R2, 0xf8, !PT ;  /* 0x00000f2064647812 */ /* 0x000fe200078ef802 */
[----:B------:R-:W-:Y:S01]  /*4d50*/  IMAD.U32 R93, RZ, RZ, UR4 ;  /* 0x00000004ff5d7e24 */ /* 0x000fe2000f8e00ff */
[----:B------:R-:W-:Y:S01]  /*4d60*/  LOP3.LUT R101, R101, 0x4, RZ, 0xc0, !PT ;  /* 0x0000000465657812 */ /* 0x000fe200078ec0ff */
[----:B------:R-:W4:Y:S01]  /*4d70*/  LDCU.64 UR52, c[0x0][0x348] ;  /* 0x00006900ff3477ac */ /* 0x000f220008000a00 */
[----:B------:R-:W-:Y:S01]  /*4d80*/  MOV R96, RZ ;  /* 0x000000ff00607202 */ /* 0x000fe20000000f00 */
[----:B------:R-:W1:Y:S01]  /*4d90*/  LDC R89, c[0x0][0xb20] ;  /* 0x0002c800ff597b82 */ /* 0x000e620000000800 */
[----:B------:R-:W3:Y:S01]  /*4da0*/  LDS R0, [UR48+0x130] ;  /* 0x00013030ff007984 */ /* 0x000ee20008000800 */
[----:B------:R-:W-:Y:S01]  /*4db0*/  IMAD R100, R100, 0x2, R93 ;  /* 0x0000000264647824 */ /* 0x000fe200078e025d */
[----:B------:R-:W1:Y:S03]  /*4dc0*/  LDCU.64 UR38, c[0x0][0x888] ;  /* 0x00011100ff2677ac */ /* 0x000e660008000a00 */
[--C-:B------:R-:W-:Y:S01]  /*4dd0*/  IMAD R99, R99, -0x10, R100.reuse ;  /* 0xfffffff063637824 */ /* 0x100fe200078e0264 */
[----:B------:R-:W1:Y:S01]  /*4de0*/  LDCU.64 UR44, c[0x0][0x890] ;  /* 0x00011200ff2c77ac */ /* 0x000e620008000a00 */
[----:B------:R-:W1:Y:S01]  /*4df0*/  LDC R41, c[0x0][0xb30] ;  /* 0x0002cc00ff297b82 */ /* 0x000e620000000800 */
[----:B------:R-:W-:Y:S01]  /*4e00*/  IMAD R98, R101, -0x10, R100 ;  /* 0xfffffff065627824 */ /* 0x000fe200078e0264 */
[----:B------:R-:W-:Y:S01]  /*4e10*/  UMOV UR49, URZ ;  /* 0x000000ff00317c82 */ /* 0x000fe20008000000 */
[----:B------:R-:W-:-:S05]  /*4e20*/  UMOV UR51, URZ ;  /* 0x000000ff00337c82 */ /* 0x000fca0008000000 */
[----:B------:R-:W1:Y:S08]  /*4e30*/  LDC.64 R84, c[0x0][0xb10] ;  /* 0x0002c400ff547b82 */ /* 0x000e700000000a00 */
[----:B------:R-:W1:Y:S08]  /*4e40*/  LDC.64 R38, c[0x0][0xb18] ;  /* 0x0002c600ff267b82 */ /* 0x000e700000000a00 */
[----:B------:R-:W1:Y:S08]  /*4e50*/  LDC.64 R36, c[0x0][0xb28] ;  /* 0x0002ca00ff247b82 */ /* 0x000e700000000a00 */
[----:B------:R-:W1:Y:S01]  /*4e60*/  LDC.64 R82, c[0x0][0x8b0] ;  /* 0x00022c00ff527b82 */ /* 0x000e620000000a00 */
[----:B---3--:R-:W-:-:S07]  /*4e70*/  IMAD.IADD R46, R0, 0x1, R46 ;  /* 0x00000001002e7824 */ /* 0x008fce00078e022e */
[----:B------:R-:W3:Y:S08]  /*4e80*/  LDC.64 R80, c[0x0][0x8a8] ;  /* 0x00022a00ff507b82 */ /* 0x000ef00000000a00 */
[----:B--2-4-:R-:W1:Y:S02]  /*4e90*/  LDC R90, c[0x0][0x374] ;  /* 0x0000dd00ff5a7b82 */ /* 0x014e640000000800 */
.L_x_125:
[----:B------:R-:W-:Y:S02]  /*4ea0*/  LEA R0, R105, UR48, 0x3 ;  /* 0x0000003069007c11 */ /* 0x000fe4000f8e18ff */
[----:B------:R-:W-:Y:S02]  /*4eb0*/  SHF.L.U32 R2, R95, 0x1f, RZ ;  /* 0x0000001f5f027819 */ /* 0x000fe400000006ff */
[----:B-1----:R-:W-:Y:S02]  /*4ec0*/  LEA R16, R105, UR48, 0x4 ;  /* 0x0000003069107c11 */ /* 0x002fe4000f8e20ff */
[----:B------:R-:W2:Y:S02]  /*4ed0*/  SYNCS.PHASECHK.TRANS64.TRYWAIT P0, [R0+URZ+0x80], R2 ;  /* 0x00008002000075a7 */ /* 0x000ea400080011ff */
[----:B--23--:R-:W-:Y:S05]  /*4ee0*/  @!P0 BRA `(.L_x_82) ;  /* 0x00000048005c8947 */ /* 0x00cfea0003800000 */
.L_x_171:
[----:B------:R-:W4:Y:S01]  /*4ef0*/  LDC.64 R10, c[0x0][0xb10] ;  /* 0x0002c400ff0a7b82 */ /* 0x000f220000000a00 */
[----:B------:R-:W3:Y:S01]  /*4f00*/  LDS.128 R16, [R16+0x110] ;  /* 0x0001100010107984 */ /* 0x000ee20000000c00 */
[----:B-1----:R-:W-:Y:S01]  /*4f10*/  ISETP.NE.AND P1, PT, R41, 0x1, PT ;  /* 0x000000012900780c */ /* 0x002fe20003f25270 */
[----:B--2---:R-:W-:Y:S01]  /*4f20*/  VIADD R0, R0, 0x90 ;  /* 0x0000009000007836 */ /* 0x004fe20000000000 */
[----:B------:R-:W-:Y:S04]  /*4f30*/  ISETP.GE.AND P0, PT, R40, 0x1, PT ;  /* 0x000000012800780c */ /* 0x000fe80003f06270 */
[----:B------:R-:W1:Y:S01]  /*4f40*/  LDC.64 R8, c[0x0][0xb18] ;  /* 0x0002c600ff087b82 */ /* 0x000e620000000a00 */
[----:B------:R-:W-:Y:S01]  /*4f50*/  PRMT R0, RZ, 0x654, R0 ;  /* 0x00000654ff007816 */ /* 0x000fe20000000000 */
[----:B------:R-:W-:Y:S01]  /*4f60*/  @!PT LDS RZ, [RZ] ;  /* 0x00000000fffff984 */ /* 0x000fe20000000800 */
[----:B------:R-:W-:Y:S01]  /*4f70*/  @!PT LDS RZ, [RZ] ;  /* 0x00000000fffff984 */ /* 0x000fe20000000800 */
[----:B------:R-:W-:Y:S01]  /*4f80*/  @!PT LDS RZ, [RZ] ;  /* 0x00000000fffff984 */ /* 0x000fe20000000800 */
[----:B------:R-:W-:Y:S01]  /*4f90*/  @!PT LDS RZ, [RZ] ;  /* 0x00000000fffff984 */ /* 0x000fe20000000800 */
[----:B------:R2:W-:Y:S06]  /*4fa0*/  MEMBAR.ALL.CTA ;  /* 0x0000000000007992 */ /* 0x0005ec0000008000 */
[----:B--2---:R-:W2:Y:S01]  /*4fb0*/  FENCE.VIEW.ASYNC.S ;  /* 0x00000000000073c6 */ /* 0x004ea20000000000 */
[----:B------:R-:W1:Y:S08]  /*4fc0*/  @!P1 LDC R12, c[0x0][0xb20] ;  /* 0x0002c800ff0c9b82 */ /* 0x000e700000000800 */
[----:B------:R-:W1:Y:S01]  /*4fd0*/  @!P1 LDC R7, c[0x0][0xb0c] ;  /* 0x0002c300ff079b82 */ /* 0x000e620000000800 */
[----:B--2---:R2:W-:Y:S01]  /*4fe0*/  SYNCS.ARRIVE.TRANS64.RED.A1T0 RZ, [R0+URZ], RZ ;  /* 0x000000ff00ff79a7 */ /* 0x0045e200081004ff */
[----:B---3--:R-:W-:Y:S04]  /*4ff0*/  LOP3.LUT P4, RZ, R18, 0x1, RZ, 0xc0, !PT ;  /* 0x0000000112ff7812 */ /* 0x008fe8000788c0ff */
[----:B------:R-:W-:Y:S09]  /*5000*/  P2R R103, PR, RZ, 0x10 ;  /* 0x00000010ff677803 */ /* 0x000ff20000000000 */
[----:B------:R-:W-:Y:S02]  /*5010*/  @P4 MOV R44, R16 ;  /* 0x00000010002c4202 */ /* 0x000fe40000000f00 */
[----:B------:R-:W-:Y:S01]  /*5020*/  @P4 LOP3.LUT R43, R17, 0xffff, RZ, 0xc0, !PT ;  /* 0x0000ffff112b4812 */ /* 0x000fe200078ec0ff */
[----:B--2-4-:R-:W-:Y:S06]  /*5030*/  @!P0 BRA `(.L_x_83) ;  /* 0x0000000000a48947 */ /* 0x014fec0003800000 */
[----:B------:R-:W-:Y:S01]  /*5040*/  IMAD.HI.U32 R0, R90, R39, RZ ;  /* 0x000000275a007227 */ /* 0x000fe200078e00ff */
[----:B------:R-:W-:Y:S02]  /*5050*/  ISETP.NE.AND P0, PT, R38, 0x1, PT ;  /* 0x000000012600780c */ /* 0x000fe40003f05270 */
[----:B------:R-:W-:Y:S01]  /*5060*/  ISETP.NE.AND P2, PT, R40, 0x1, PT ;  /* 0x000000012800780c */ /* 0x000fe20003f45270 */
[----:B------:R-:W-:Y:S01]  /*5070*/  IMAD.HI.U32 R4, R91, R84, RZ ;  /* 0x000000545b047227 */ /* 0x000fe200078e00ff */
[----:B------:R-:W-:Y:S02]  /*5080*/  SHF.R.U32.HI R0, RZ, R89, R0 ;  /* 0x00000059ff007219 */ /* 0x000fe40000011600 */
[----:B------:R-:W-:Y:S01]  /*5090*/  ISETP.NE.AND P3, PT, R42, 0x1, PT ;  /* 0x000000012a00780c */ /* 0x000fe20003f65270 */
[----:B------:R-:W-:Y:S01]  /*50a0*/  IMAD.HI.U32 R6, R43, R39, RZ ;  /* 0x000000272b067227 */ /* 0x000fe200078e00ff */
[-C--:B------:R-:W-:Y:S02]  /*50b0*/  SHF.R.U32.HI R4, RZ, R85.reuse, R4 ;  /* 0x00000055ff047219 */ /* 0x080fe40000011604 */
[----:B------:R-:W-:Y:S01]  /*50c0*/  SEL R0, R90, R0, !P0 ;  /* 0x000000005a007207 */ /* 0x000fe20004000000 */
[----:B------:R-:W-:Y:S01]  /*50d0*/  IMAD.HI.U32 R5, R44, R84, RZ ;  /* 0x000000542c057227 */ /* 0x000fe200078e00ff */
[----:B------:R-:W-:Y:S03]  /*50e0*/  SEL R4, R91, R4, !P3 ;  /* 0x000000045b047207 */ /* 0x000fe60005800000 */
[-C--:B------:R-:W-:Y:S01]  /*50f0*/  IMAD.HI.U32 R3, R0, R36.reuse, RZ ;  /* 0x0000002400037227 */ /* 0x080fe200078e00ff */
[----:B------:R-:W-:Y:S03]  /*5100*/  SHF.R.U32.HI R5, RZ, R85, R5 ;  /* 0x00000055ff057219 */ /* 0x000fe60000011605 */
[----:B------:R-:W-:Y:S01]  /*5110*/  IMAD.HI.U32 R2, R4, R36, RZ ;  /* 0x0000002404027227 */ /* 0x000fe200078e00ff */
[----:B------:R-:W-:Y:S02]  /*5120*/  @P2 SHF.R.U32.HI R0, RZ, R37, R3 ;  /* 0x00000025ff002219 */ /* 0x000fe40000011603 */
[----:B------:R-:W-:Y:S02]  /*5130*/  SHF.R.U32.HI R3, RZ, R89, R6 ;  /* 0x00000059ff037219 */ /* 0x000fe40000011606 */
[----:B------:R-:W-:Y:S01]  /*5140*/  @P2 SHF.R.U32.HI R4, RZ, R37, R2 ;  /* 0x00000025ff042219 */ /* 0x000fe20000011602 */
[----:B------:R-:W-:Y:S01]  /*5150*/  IMAD R0, R40, R0, RZ ;  /* 0x0000000028007224 */ /* 0x000fe200078e02ff */
[----:B------:R-:W-:Y:S02]  /*5160*/  SEL R3, R43, R3, !P0 ;  /* 0x000000032b037207 */ /* 0x000fe40004000000 */
[----:B------:R-:W-:Y:S01]  /*5170*/  SEL R2, R44, R5, !P3 ;  /* 0x000000052c027207 */ /* 0x000fe20005800000 */
[----:B------:R-:W-:Y:S01]  /*5180*/  IMAD R5, R40, R4, RZ ;  /* 0x0000000428057224 */ /* 0x000fe200078e02ff */
[C---:B------:R-:W-:Y:S01]  /*5190*/  ISETP.GE.AND P0, PT, R3.reuse, R0, PT ;  /* 0x000000000300720c */ /* 0x040fe20003f06270 */
[C---:B------:R-:W-:Y:S03]  /*51a0*/  IMAD.HI.U32 R0, R3.reuse, R36, RZ ;  /* 0x0000002403007227 */ /* 0x040fe600078e00ff */
[C---:B------:R-:W-:Y:S02]  /*51b0*/  ISETP.GE.OR P0, PT, R2.reuse, R5, P0 ;  /* 0x000000050200720c */ /* 0x040fe40000706670 */
[----:B------:R-:W-:Y:S04]  /*51c0*/  SHF.R.U32.HI R0, RZ, R37, R0 ;  /* 0x00000025ff007219 */ /* 0x000fe80000011600 */
[C---:B------:R-:W-:Y:S05]  /*51d0*/  SEL R6, R3.reuse, R0, !P2 ;  /* 0x0000000003067207 */ /* 0x040fea0005000000 */
        /* <DEDUP_REMOVED lines=14> */
[----:B------:R-:W-:Y:S07]  /*52c0*/  IMAD R43, R3, R38, R43 ;  /* 0x00000026032b7224 */ /* 0x000fee00078e022b */
.L_x_83:
[----:B-1----:R-:W-:Y:S01]  /*52d0*/  @!P1 ISETP.NE.AND P0, PT, R8, 0x1, PT ;  /* 0x000000010800980c */ /* 0x002fe20003f05270 */
[----:B------:R-:W-:Y:S01]  /*52e0*/  @!P1 IMAD.HI.U32 R2, R43, R9, RZ ;  /* 0x000000092b029227 */ /* 0x000fe200078e00ff */
[----:B------:R-:W-:Y:S01]  /*52f0*/  R2UR UR42, R15 ;  /* 0x000000000f2a72ca */ /* 0x000fe200000e0000 */
[----:B------:R-:W-:Y:S01]  /*5300*/  BSSY.RECONVERGENT B6, `(.L_x_84) ;  /* 0x0000031000067945 */ /* 0x000fe20003800200 */
[----:B------:R-:W-:Y:S01]  /*5310*/  R2UR UR41, R14 ;  /* 0x000000000e2972ca */ /* 0x000fe200000e0000 */
[C---:B------:R-:W-:Y:S01]  /*5320*/  @!P1 IMAD.HI.U32 R0, R44.reuse, R10, RZ ;  /* 0x0000000a2c009227 */ /* 0x040fe200078e00ff */
[----:B------:R-:W-:Y:S02]  /*5330*/  @!P1 SHF.R.U32.HI R2, RZ, R12, R2 ;  /* 0x0000000cff029219 */ /* 0x000fe40000011602 */
[----:B------:R-:W-:Y:S01]  /*5340*/  @!P1 ISETP.NE.AND P2, PT, R7, 0x1, PT ;  /* 0x000000010700980c */ /* 0x000fe20003f45270 */
[----:B------:R-:W-:Y:S01]  /*5350*/  VIADD R105, R105, 0x1 ;  /* 0x0000000169697836 */ /* 0x000fe20000000000 */
[----:B------:R-:W-:Y:S02]  /*5360*/  @!P1 SEL R2, R43, R2, !P0 ;  /* 0x000000022b029207 */ /* 0x000fe40004000000 */
[----:B------:R-:W-:Y:S02]  /*5370*/  @!P1 SHF.R.U32.HI R0, RZ, R11, R0 ;  /* 0x0000000bff009219 */ /* 0x000fe40000011600 */
[----:B------:R-:W-:Y:S01]  /*5380*/  LOP3.LUT P0, RZ, R93, 0x1b0, RZ, 0xc0, !PT ;  /* 0x000001b05dff7812 */ /* 0x000fe2000780c0ff */
[----:B------:R-:W-:Y:S01]  /*5390*/  USHF.L.U32 UR42, UR42, 0x7, URZ ;  /* 0x000000072a2a7899 */ /* 0x000fe200080006ff */
[----:B------:R-:W-:Y:S01]  /*53a0*/  @!P1 SEL R3, R44, R0, !P2 ;  /* 0x000000002c039207 */ /* 0x000fe20005000000 */
[----:B------:R-:W-:Y:S01]  /*53b0*/  USHF.L.U32 UR41, UR41, 0x7, URZ ;  /* 0x0000000729297899 */ /* 0x000fe200080006ff */
[----:B------:R-:W-:Y:S03]  /*53c0*/  @P4 SHF.R.U32.HI R94, RZ, 0x10, R17 ;  /* 0x00000010ff5e4819 */ /* 0x000fe60000011611 */
[----:B------:R-:W-:Y:S02]  /*53d0*/  @!P1 IMAD.IADD R0, R2, 0x1, -R3 ;  /* 0x0000000102009824 */ /* 0x000fe400078e0a03 */
[----:B------:R-:W-:Y:S02]  /*53e0*/  @!P1 IMAD.IADD R2, R3, 0x1, -R2 ;  /* 0x0000000103029824 */ /* 0x000fe400078e0a02 */
[----:B------:R-:W-:Y:S02]  /*53f0*/  @!P1 IMAD R44, R0, R7, R44 ;  /* 0x00000007002c9224 */ /* 0x000fe400078e022c */
[----:B------:R-:W-:Y:S01]  /*5400*/  @!P1 IMAD R43, R2, R8, R43 ;  /* 0x00000008022b9224 */ /* 0x000fe200078e022b */
[----:B------:R-:W-:Y:S06]  /*5410*/  @!P0 BRA `(.L_x_85) ;  /* 0x00000000007c8947 */ /* 0x000fec0003800000 */
[----:B------:R-:W1:Y:S01]  /*5420*/  LDCU.64 UR8, c[0x4][0x80] ;  /* 0x01001000ff0877ac */ /* 0x000e620008000a00 */
[----:B------:R-:W-:Y:S01]  /*5430*/  MOV R2, 0x0 ;  /* 0x0000000000027802 */ /* 0x000fe20000000f00 */
[----:B------:R-:W-:Y:S02]  /*5440*/  HFMA2 R12, -RZ, RZ, 0, 5.9604644775390625e-08 ;  /* 0x00000001ff0c7431 */ /* 0x000fe400000001ff */
[----:B------:R-:W-:Y:S01]  /*5450*/  IMAD.MOV.U32 R8, RZ, RZ, 0x70 ;  /* 0x00000070ff087424 */ /* 0x000fe200078e00ff */
[----:B------:R2:W3:Y:S01]  /*5460*/  LDC.64 R14, c[0x4][R2] ;  /* 0x01000000020e7b82 */ /* 0x0004e20000000a00 */
[----:B------:R-:W4:Y:S01]  /*5470*/  LDCU.64 UR6, c[0x4][0x88] ;  /* 0x01001100ff0677ac */ /* 0x000f220008000a00 */
[----:B------:R-:W-:Y:S01]  /*5480*/  IMAD.MOV.U32 R13, RZ, RZ, RZ ;  /* 0x000000ffff0d7224 */ /* 0x000fe200078e00ff */
[----:B------:R-:W2:Y:S01]  /*5490*/  LDCU.64 UR4, c[0x4][0x8] ;  /* 0x01000100ff0477ac */ /* 0x000ea20008000a00 */
[----:B-1----:R-:W-:Y:S01]  /*54a0*/  MOV R5, UR9 ;  /* 0x0000000900057c02 */ /* 0x002fe20008000f00 */
[----:B------:R-:W-:Y:S01]  /*54b0*/  IMAD.U32 R4, RZ, RZ, UR8 ;  /* 0x00000008ff047e24 */ /* 0x000fe2000f8e00ff */
[----:B----4-:R-:W-:Y:S01]  /*54c0*/  MOV R7, UR7 ;  /* 0x0000000700077c02 */ /* 0x010fe20008000f00 */
[----:B------:R-:W-:Y:S01]  /*54d0*/  IMAD.U32 R6, RZ, RZ, UR6 ;  /* 0x00000006ff067e24 */ /* 0x000fe2000f8e00ff */
[----:B--2---:R-:W-:Y:S01]  /*54e0*/  MOV R11, UR5 ;  /* 0x00000005000b7c02 */ /* 0x004fe20008000f00 */
[----:B------:R-:W-:Y:S02]  /*54f0*/  IMAD.U32 R10, RZ, RZ, UR4 ;  /* 0x00000004ff0a7e24 */ /* 0x000fe4000f8e00ff */
[----:B------:R-:W-:Y:S07]  /*5500*/  LEPC R20, `(.L_x_86) ;  /* 0x000000001014794e */ /* 0x000fee0000000000 */
[----:B---3-5:R-:W-:Y:S05]  /*5510*/  CALL.ABS.NOINC R14 ;  /* 0x000000000e007343 */ /* 0x028fea0003c00000 */
.L_x_86:
[----:B------:R-:W1:Y:S01]  /*5520*/  LDCU.64 UR8, c[0x4][0x80] ;  /* 0x01001000ff0877ac */ /* 0x000e620008000a00 */
[----:B------:R-:W2:Y:S01]  /*5530*/  LDC.64 R2, c[0x4][R2] ;  /* 0x0100000002027b82 */ /* 0x000ea20000000a00 */
[----:B------:R-:W-:Y:S02]  /*5540*/  HFMA2 R12, -RZ, RZ, 0, 5.9604644775390625e-08 ;  /* 0x00000001ff0c7431 */ /* 0x000fe400000001ff */
[----:B------:R-:W-:Y:S02]  /*5550*/  IMAD.MOV.U32 R8, RZ, RZ, 0x70 ;  /* 0x00000070ff087424 */ /* 0x000fe400078e00ff */
[----:B------:R-:W-:Y:S01]  /*5560*/  IMAD.MOV.U32 R13, RZ, RZ, RZ ;  /* 0x000000ffff0d7224 */ /* 0x000fe200078e00ff */
[----:B------:R-:W3:Y:S01]  /*5570*/  LDCU.64 UR6, c[0x4][0x88] ;  /* 0x01001100ff0677ac */ /* 0x000ee20008000a00 */
[----:B------:R-:W4:Y:S01]  /*5580*/  LDCU.64 UR4, c[0x4][0x8] ;  /* 0x01000100ff0477ac */ /* 0x000f220008000a00 */
[----:B-1----:R-:W-:Y:S02]  /*5590*/  MOV R4, UR8 ;  /* 0x0000000800047c02 */ /* 0x002fe40008000f00 */
[----:B------:R-:W-:Y:S02]  /*55a0*/  MOV R5, UR9 ;  /* 0x0000000900057c02 */ /* 0x000fe40008000f00 */
[----:B---3--:R-:W-:Y:S01]  /*55b0*/  MOV R7, UR7 ;  /* 0x0000000700077c02 */ /* 0x008fe20008000f00 */
[----:B------:R-:W-:Y:S01]  /*55c0*/  IMAD.U32 R6, RZ, RZ, UR6 ;  /* 0x00000006ff067e24 */ /* 0x000fe2000f8e00ff */
[----:B----4-:R-:W-:Y:S01]  /*55d0*/  MOV R11, UR5 ;  /* 0x00000005000b7c02 */ /* 0x010fe20008000f00 */
[----:B------:R-:W-:Y:S02]  /*55e0*/  IMAD.U32 R10, RZ, RZ, UR4 ;  /* 0x00000004ff0a7e24 */ /* 0x000fe4000f8e00ff */
[----:B------:R-:W-:Y:S07]  /*55f0*/  LEPC R20, `(.L_x_85) ;  /* 0x000000001014794e */ /* 0x000fee0000000000 */
[----:B--2---:R-:W-:Y:S05]  /*5600*/  CALL.ABS.NOINC R2 ;  /* 0x0000000002007343 */ /* 0x004fea0003c00000 */
.L_x_85:
[----:B------:R-:W-:Y:S05]  /*5610*/  BSYNC.RECONVERGENT B6 ;  /* 0x0000000000067941 */ /* 0x000fea0003800200 */
.L_x_84:
[----:B------:R-:W-:Y:S01]  /*5620*/  ISETP.NE.U32.AND P4, PT, R82, RZ, PT ;  /* 0x000000ff5200720c */ /* 0x000fe20003f85070 */
[----:B------:R-:W-:Y:S01]  /*5630*/  UISETP.NE.AND UP2, UPT, UR50, URZ, UPT ;  /* 0x000000ff3200728c */ /* 0x000fe2000bf45270 */
[----:B------:R-:W-:Y:S01]  /*5640*/  ISETP.NE.U32.AND P2, PT, RZ, UR38, PT ;  /* 0x00000026ff007c0c */ /* 0x000fe2000bf45070 */
[----:B------:R-:W-:Y:S01]  /*5650*/  UISETP.NE.U32.AND UP1, UPT, UR44, URZ, UPT ;  /* 0x000000ff2c00728c */ /* 0x000fe2000bf25070 */
[----:B------:R-:W-:Y:S01]  /*5660*/  ISETP.NE.AND.EX P4, PT, R83, RZ, PT, P4 ;  /* 0x000000ff5300720c */ /* 0x000fe20003f85340 */
[----:B------:R-:W-:Y:S01]  /*5670*/  UPLOP3.LUT UP0, UPT, UPT, UPT, UPT, 0x40, 0x4 ;  /* 0x000000000004789c */ /* 0x000fe20003f0e870 */
[----:B------:R-:W-:Y:S01]  /*5680*/  ISETP.NE.AND.EX P2, PT, RZ, UR39, PT, P2 ;  /* 0x00000027ff007c0c */ /* 0x000fe2000bf45320 */
[----:B------:R-:W-:Y:S01]  /*5690*/  UISETP.NE.AND.EX UP1, UPT, UR45, URZ, UPT, UP1 ;  /* 0x000000ff2d00728c */ /* 0x000fe2000bf25310 */
[----:B------:R-:W-:Y:S04]  /*56a0*/  PLOP3.LUT P1, PT, PT, PT, UP2, 0x80, 0x8 ;  /* 0x000000000008781c */ /* 0x000fe80003f2f028 */
[----:B------:R-:W-:Y:S06]  /*56b0*/  @UP2 UPLOP3.LUT UP0, UPT, UPT, UPT, UP1, 0x80, 0x8 ;  /* 0x000000000008289c */ /* 0x000fec0003f0f010 */
[----:B------:R-:W-:Y:S01]  /*56c0*/  PLOP3.LUT P0, PT, PT, PT, UP0, 0x80, 0x8 ;  /* 0x000000000008781c */ /* 0x000fe20003f0f008 */
[----:B------:R-:W-:Y:S01]  /*56d0*/  @!UPT UIADD3 URZ, UPT, UPT, URZ, URZ, URZ ;  /* 0x000000fffffff290 */ /* 0x000fe2000fffe0ff */
[----:B------:R-:W-:Y:S11]  /*56e0*/  BRA.U !UP1, `(.L_x_87) ;  /* 0x0000000109387547 */ /* 0x000ff6000b800000 */
[----:B------:R-:W-:Y:S01]  /*56f0*/  UISETP.NE.U32.AND UP0, UPT, UR38, URZ, UPT ;  /* 0x000000ff2600728c */ /* 0x000fe2000bf05070 */
[----:B------:R-:W-:Y:S02]  /*5700*/  HFMA2 R0, -RZ, RZ, 0, 5.9604644775390625e-08 ;  /* 0x00000001ff007431 */ /* 0x000fe400000001ff */
[----:B------:R-:W-:Y:S01]  /*5710*/  IMAD.MOV.U32 R88, RZ, RZ, 0x1 ;  /* 0x00000001ff587424 */ /* 0x000fe200078e00ff */
[----:B------:R-:W-:Y:S06]  /*5720*/  UISETP.NE.AND.EX UP0, UPT, UR39, URZ, UPT, UP0 ;  /* 0x000000ff2700728c */ /* 0x000fec000bf05300 */
[----:B------:R-:W-:Y:S05]  /*5730*/  PLOP3.LUT P3, PT, PT, PT, UP0, 0x80, 0x8 ;  /* 0x000000000008781c */ /* 0x000fea0003f6f008 */
[----:B------:R-:W1:Y:S01]  /*5740*/  @UP0 LDCU.64 UR6, c[0x0][0x888] ;  /* 0x00011100ff0607ac */ /* 0x000e620008000a00 */
[----:B------:R-:W-:Y:S07]  /*5750*/  @UP0 UIMAD UR4, UR36, UR44, URZ ;  /* 0x0000002c240402a4 */ /* 0x000fee000f8e02ff */
[----:B------:R-:W-:Y:S01]  /*5760*/  @!P3 PRMT R88, R0, 0x7610, R88 ;  /* 0x000076100058b816 */ /* 0x000fe20000000058 */
[----:B-1----:R-:W-:Y:S03]  /*5770*/  @UP0 UIMAD.WIDE UR6, UR4, 0x4, UR6 ;  /* 0x00000004040608a5 */ /* 0x002fe6000f8e0206 */
[----:B------:R-:W1:Y:S03]  /*5780*/  @!UP0 LDCU UR4, c[0x0][0x880] ;  /* 0x00011000ff0487ac */ /* 0x000e660008000800 */
[----:B------:R-:W-:Y:S01]  /*5790*/  IMAD.U32 R2, RZ, RZ, UR6 ;  /* 0x00000006ff027e24 */ /* 0x000fe2000f8e00ff */
[----:B------:R-:W-:Y:S05]  /*57a0*/  MOV R3, UR7 ;  /* 0x0000000700037c02 */ /* 0x000fea0008000f00 */
[----:B-----5:R2:W5:Y:S02]  /*57b0*/  @P3 LDG.E R49, desc[UR46][R2.64] ;  /* 0x0000002e02313981 */ /* 0x020564000c1e1900 */
[----:B-12---:R-:W-:Y:S02]  /*57c0*/  @!P3 IMAD.U32 R49, RZ, RZ, UR4 ;  /* 0x00000004ff31be24 */ /* 0x006fe4000f8e00ff */
.L_x_87:
[----:B------:R-:W-:Y:S05]  /*57d0*/  @!P4 BRA `(.L_x_88) ;  /* 0x000000000020c947 */ /* 0x000fea0003800000 */
[----:B------:R-:W-:Y:S04]  /*57e0*/  ISETP.NE.U32.AND P3, PT, R80, RZ, PT ;  /* 0x000000ff5000720c */ /* 0x000fe80003f65070 */
[----:B------:R-:W-:Y:S11]  /*57f0*/  ISETP.NE.AND.EX P3, PT, R81, RZ, PT, P3 ;  /* 0x000000ff5100720c */ /* 0x000ff60003f65330 */
[----:B------:R-:W-:Y:S02]  /*5800*/  @!UPT UIADD3 URZ, UPT, UPT, URZ, URZ, URZ ;  /* 0x000000fffffff290 */ /* 0x000fe4000fffe0ff */
[----:B------:R-:W1:Y:S01]  /*5810*/  @P3 LDC.64 R2, c[0x0][0x8a8] ;  /* 0x00022a00ff023b82 */ /* 0x000e620000000a00 */
[----:B------:R-:W-:Y:S04]  /*5820*/  @P3 IMAD R0, R82, UR36, RZ ;  /* 0x0000002452003c24 */ /* 0x000fe8000f8e02ff */
[----:B-1----:R-:W-:Y:S05]  /*5830*/  @P3 IMAD.WIDE R2, R0, 0x4, R2 ;  /* 0x0000000400023825 */ /* 0x002fea00078e0202 */
[----:B-----5:R1:W5:Y:S02]  /*5840*/  @P3 LDG.E R47, desc[UR46][R2.64] ;  /* 0x0000002e022f3981 */ /* 0x020364000c1e1900 */
[----:B-1----:R-:W2:Y:S02]  /*5850*/  @!P3 LDC R47, c[0x0][0x8a0] ;  /* 0x00022800ff2fbb82 */ /* 0x002ea40000000800 */
.L_x_88:
[----:B-----5:R-:W-:Y:S01]  /*5860*/  FSETP.NEU.AND P3, PT, R49, RZ, PT ;  /* 0x000000ff3100720b */ /* 0x020fe20003f6d000 */
[----:B------:R-:W-:Y:S01]  /*5870*/  BSSY B1, `(.L_x_89) ;  /* 0x0000039000017945 */ /* 0x000fe20003800000 */
[----:B------:R-:W-:Y:S01]  /*5880*/  SEL R3, RZ, 0xffffffff, P2 ;  /* 0xffffffffff037807 */ /* 0x000fe20001000000 */
[----:B------:R-:W-:Y:S01]  /*5890*/  IMAD.MOV.U32 R66, RZ, RZ, 0x1 ;  /* 0x00000001ff427424 */ /* 0x000fe200078e00ff */
[----:B------:R-:W-:Y:S01]  /*58a0*/  @P1 LOP3.LUT P2, RZ, R88, 0xff, RZ, 0xc0, !PT ;  /* 0x000000ff58ff1812 */ /* 0x000fe2000784c0ff */
[----:B------:R-:W-:Y:S01]  /*58b0*/  IMAD R48, R45, 0x80, R46 ;  /* 0x000000802d307824 */ /* 0x000fe200078e022e */
[----:B------:R-:W-:Y:S01]  /*58c0*/  @P1 SEL R0, RZ, 0xffffffff, P3 ;  /* 0xffffffffff001807 */ /* 0x000fe20001800000 */
[----:B------:R-:W-:Y:S01]  /*58d0*/  IMAD R106, R101, -0x10, R99 ;  /* 0xfffffff0656a7824 */ /* 0x000fe200078e0263 */
[----:B------:R-:W-:Y:S01]  /*58e0*/  LOP3.LUT R97, R97, 0x1, RZ, 0x3c, !PT ;  /* 0x0000000161617812 */ /* 0x000fe200078e3cff */
[----:B------:R-:W-:Y:S01]  /*58f0*/  IMAD.MOV.U32 R65, RZ, RZ, RZ ;  /* 0x000000ffff417224 */ /* 0x000fe200078e00ff */
[----:B------:R-:W-:Y:S02]  /*5900*/  @P0 SEL R0, R3, R0, !P2 ;  /* 0x0000000003000207 */ /* 0x000fe40005000000 */
[----:B------:R-:W-:Y:S02]  /*5910*/  CS2R R78, SRZ ;  /* 0x00000000004e7805 */ /* 0x000fe4000001ff00 */
[----:B------:R-:W-:Y:S02]  /*5920*/  LEA R64, R45, UR48, 0x3 ;  /* 0x000000302d407c11 */ /* 0x000fe4000f8e18ff */
[----:B------:R-:W-:Y:S02]  /*5930*/  CS2R R76, SRZ ;  /* 0x00000000004c7805 */ /* 0x000fe4000001ff00 */
[----:B------:R-:W-:Y:S02]  /*5940*/  @P1 LOP3.LUT R0, R0, 0x1, RZ, 0xc0, !PT ;  /* 0x0000000100001812 */ /* 0x000fe400078ec0ff */
[----:B------:R-:W-:Y:S02]  /*5950*/  CS2R R70, SRZ ;  /* 0x0000000000467805 */ /* 0x000fe4000001ff00 */
[----:B------:R-:W-:Y:S02]  /*5960*/  PLOP3.LUT P2, PT, PT, PT, UP1, 0x80, 0x8 ;  /* 0x000000000008781c */ /* 0x000fe40003f4f018 */
[----:B------:R-:W-:Y:S02]  /*5970*/  CS2R R68, SRZ ;  /* 0x0000000000447805 */ /* 0x000fe4000001ff00 */
[----:B------:R-:W-:Y:S02]  /*5980*/  ISETP.NE.U32.OR P5, PT, R0, 0x1, !P1 ;  /* 0x000000010000780c */ /* 0x000fe40004fa5470 */
[----:B------:R-:W-:Y:S02]  /*5990*/  CS2R R62, SRZ ;  /* 0x00000000003e7805 */ /* 0x000fe4000001ff00 */
[----:B------:R-:W-:Y:S02]  /*59a0*/  LOP3.LUT P4, R104, R88, 0xff, RZ, 0xc0, !PT ;  /* 0x000000ff58687812 */ /* 0x000fe4000788c0ff */
[----:B------:R-:W-:Y:S02]  /*59b0*/  CS2R R60, SRZ ;  /* 0x00000000003c7805 */ /* 0x000fe4000001ff00 */
[----:B------:R-:W-:Y:S02]  /*59c0*/  SEL R2, RZ, 0xffffffff, P3 ;  /* 0xffffffffff027807 */ /* 0x000fe40001800000 */
[----:B------:R-:W-:Y:S02]  /*59d0*/  CS2R R58, SRZ ;  /* 0x00000000003a7805 */ /* 0x000fe4000001ff00 */
[----:B------:R-:W-:Y:S02]  /*59e0*/  P2R R107, PR, RZ, 0x20 ;  /* 0x00000020ff6b7803 */ /* 0x000fe40000000000 */
[----:B------:R-:W-:Y:S02]  /*59f0*/  CS2R R56, SRZ ;  /* 0x0000000000387805 */ /* 0x000fe4000001ff00 */
[----:B------:R-:W-:Y:S02]  /*5a00*/  @P2 SEL R2, R3, R2, !P4 ;  /* 0x0000000203022207 */ /* 0x000fe40006000000 */
[----:B------:R-:W-:Y:S02]  /*5a10*/  @P5 SHF.L.U32 R0, R97, 0x1f, RZ ;  /* 0x0000001f61005819 */ /* 0x000fe400000006ff */
[----:B------:R-:W-:Y:S02]  /*5a20*/  LOP3.LUT R2, R2, 0x1, RZ, 0xc0, !PT ;  /* 0x0000000102027812 */ /* 0x000fe400078ec0ff */
[----:B------:R1:W3:Y:S02]  /*5a30*/  @P5 SYNCS.PHASECHK.TRANS64.TRYWAIT P1, [UR48+0x30], R0 ;  /* 0x00003000ff0055a7 */ /* 0x0002e40008021130 */
[----:B------:R-:W-:Y:S04]  /*5a40*/  ISETP.NE.U32.AND P2, PT, R2, 0x1, PT ;  /* 0x000000010200780c */ /* 0x000fe80003f45070 */
[----:B------:R-:W-:Y:S02]  /*5a50*/  P2R R67, PR, RZ, 0x4 ;  /* 0x00000004ff437803 */ /* 0x000fe40000000000 */
[----:B-1----:R-:W-:Y:S04]  /*5a60*/  SHF.L.U32 R0, R96, 0x1f, RZ ;  /* 0x0000001f60007819 */ /* 0x002fe800000006ff */
[----:B------:R1:W4:Y:S01]  /*5a70*/  SYNCS.PHASECHK.TRANS64.TRYWAIT P0, [R64+URZ+0xa0], R0 ;  /* 0x0000a000400075a7 */ /* 0x00032200080011ff */
[----:B---3--:R-:W-:Y:S01]  /*5a80*/  @P5 SEL R66, RZ, 0x1, !P1 ;  /* 0x00000001ff425807 */ /* 0x008fe20004800000 */
[----:B-1----:R-:W-:Y:S06]  /*5a90*/  @!P5 BRA `(.L_x_90) ;  /* 0x000000000058d947 */ /* 0x002fec0003800000 */
[----:B------:R-:W-:Y:S01]  /*5aa0*/  IMAD.MOV.U32 R79, RZ, RZ, RZ ;  /* 0x000000ffff4f7224 */ /* 0x000fe200078e00ff */
[----:B------:R-:W-:Y:S01]  /*5ab0*/  ISETP.NE.AND P1, PT, R66, RZ, PT ;  /* 0x000000ff4200720c */ /* 0x000fe20003f25270 */
[----:B------:R-:W-:Y:S01]  /*5ac0*/  BSSY B0, `(.L_x_91) ;  /* 0x000000c000007945 */ /* 0x000fe20003800000 */
[----:B------:R-:W-:Y:S02]  /*5ad0*/  CS2R R58, SRZ ;  /* 0x00000000003a7805 */ /* 0x000fe4000001ff00 */
[----:B------:R-:W-:Y:S02]  /*5ae0*/  CS2R R56, SRZ ;  /* 0x0000000000387805 */ /* 0x000fe4000001ff00 */
[----:B------:R-:W-:Y:S02]  /*5af0*/  CS2R R62, SRZ ;  /* 0x00000000003e7805 */ /* 0x000fe4000001ff00 */
[----:B------:R-:W-:Y:S02]  /*5b00*/  CS2R R60, SRZ ;  /* 0x00000000003c7805 */ /* 0x000fe4000001ff00 */
[----:B------:R-:W-:Y:S02]  /*5b10*/  CS2R R70, SRZ ;  /* 0x0000000000467805 */ /* 0x000fe4000001ff00 */
[----:B------:R-:W-:Y:S02]  /*5b20*/  CS2R R68, SRZ ;  /* 0x0000000000447805 */ /* 0x000fe4000001ff00 */
[----:B------:R-:W-:Y:S01]  /*5b30*/  CS2R R76, SRZ ;  /* 0x00000000004c7805 */ /* 0x000fe2000001ff00 */
[----:B------:R-:W-:Y:S06]  /*5b40*/  @P1 BRA `(.L_x_92) ;  /* 0x00000000000c1947 */ /* 0x000fec0003800000 */
[----:B------:R-:W-:Y:S04]  /*5b50*/  SHF.L.U32 R3, R97, 0x1f, RZ ;  /* 0x0000001f61037819 */ /* 0x000fe800000006ff */
[----:B------:R-:W1:Y:S02]  /*5b60*/  SYNCS.PHASECHK.TRANS64.TRYWAIT P1, [UR48+0x30], R3 ;  /* 0x00003003ff0075a7 */ /* 0x000e640008021130 */
[----:B-1----:R-:W-:Y:S05]  /*5b70*/  @!P1 BRA `(.L_x_93) ;  /* 0x0000003c004c9947 */ /* 0x002fea0003800000 */
.L_x_92:
[----:B------:R-:W-:Y:S05]  /*5b80*/  BSYNC B0 ;  /* 0x0000000000007941 */ /* 0x000fea0003800000 */
.L_x_91:
[----:B------:R-:W-:Y:S01]  /*5b90*/  ISETP.NE.AND P1, PT, R67, RZ, PT ;  /* 0x000000ff4300720c */ /* 0x000fe20003f25270 */
[----:B------:R-:W-:Y:S11]  /*5ba0*/  HFMA2 R65, -RZ, RZ, 0, 5.9604644775390625e-08 ;  /* 0x00000001ff417431 */ /* 0x000ff600000001ff */
[----:B------:R-:W-:Y:S01]  /*5bb0*/  @!UPT UIADD3 URZ, UPT, UPT, URZ, URZ, URZ ;  /* 0x000000fffffff290 */ /* 0x000fe2000fffe0ff */
[----:B------:R3:W1:Y:S04]  /*5bc0*/  @P1 LDS.128 R56, [R100] ;  /* 0x0000000064381984 */ /* 0x0006680000000c00 */
[----:B------:R3:W1:Y:S04]  /*5bd0*/  @P1 LDS.128 R60, [R99+0x10] ;  /* 0x00001000633c1984 */ /* 0x0006680000000c00 */
[----:B------:R3:W1:Y:S04]  /*5be0*/  @P1 LDS.128 R68, [R98+0x20] ;  /* 0x0000200062441984 */ /* 0x0006680000000c00 */
[----:B------:R3:W1:Y:S02]  /*5bf0*/  @P1 LDS.128 R76, [R106+0x30] ;  /* 0x000030006a4c1984 */ /* 0x0006640000000c00 */
.L_x_90:
[----:B------:R-:W-:Y:S05]  /*5c00*/  BSYNC B1 ;  /* 0x0000000000017941 */ /* 0x000fea0003800000 */
.L_x_89:
[----:B-1----:R-:W-:Y:S04]  /*5c10*/  SHF.R.U32.HI R2, RZ, 0x15, R48 ;  /* 0x00000015ff027819 */ /* 0x002fe80000011630 */
[----:B------:R-:W-:Y:S01]  /*5c20*/  LOP3.LUT P1, RZ, R2, 0x3, R92, 0x48, !PT ;  /* 0x0000000302ff7812 */ /* 0x000fe2000782485c */
[----:B------:R-:W-:Y:S01]  /*5c30*/  @!UPT UIADD3 URZ, UPT, UPT, URZ, URZ, URZ ;  /* 0x000000fffffff290 */ /* 0x000fe2000fffe0ff */
[----:B----4-:R-:W-:Y:S11]  /*5c40*/  @P0 BRA `(.L_x_94) ;  /* 0x0000000000080947 */ /* 0x010ff60003800000 */
[----:B------:R-:W1:Y:S02]  /*5c50*/  SYNCS.PHASECHK.TRANS64.TRYWAIT P0, [R64+URZ+0xa0], R0 ;  /* 0x0000a000400075a7 */ /* 0x000e6400080011ff */
[----:B-1----:R-:W-:Y:S05]  /*5c60*/  @!P0 BRA `(.L_x_95) ;  /* 0x0000003c00288947 */ /* 0x002fea0003800000 */
.L_x_94:
[----:B------:R-:W-:Y:S05]  /*5c70*/  @!P1 BRA `(.L_x_96) ;  /* 0x0000000000409947 */ /* 0x000fea0003800000 */
[----:B------:R-:W4:Y:S01]  /*5c80*/  LDCU.64 UR8, c[0x4][0x70] ;  /* 0x01000e00ff0877ac */ /* 0x000f220008000a00 */
[----:B------:R-:W-:Y:S01]  /*5c90*/  MOV R3, 0x0 ;  /* 0x0000000000037802 */ /* 0x000fe20000000f00 */
[----:B------:R-:W-:Y:S02]  /*5ca0*/  HFMA2 R12, -RZ, RZ, 0, 5.9604644775390625e-08 ;  /* 0x00000001ff0c7431 */ /* 0x000fe400000001ff */
[----:B------:R-:W-:Y:S02]  /*5cb0*/  IMAD.MOV.U32 R8, RZ, RZ, 0x192 ;  /* 0x00000192ff087424 */ /* 0x000fe400078e00ff */
[----:B------:R-:W-:Y:S01]  /*5cc0*/  IMAD.MOV.U32 R13, RZ, RZ, RZ ;  /* 0x000000ffff0d7224 */ /* 0x000fe200078e00ff */
[----:B------:R-:W5:Y:S01]  /*5cd0*/  LDCU.64 UR6, c[0x4][0x78] ;  /* 0x01000f00ff0677ac */ /* 0x000f620008000a00 */
[----:B------:R-:W1:Y:S01]  /*5ce0*/  LDC.64 R2, c[0x4][R3] ;  /* 0x0100000003027b82 */ /* 0x000e620000000a00 */
[----:B------:R-:W2:Y:S01]  /*5cf0*/  LDCU.64 UR4, c[0x4][0x10] ;  /* 0x01000200ff0477ac */ /* 0x000ea20008000a00 */
[----:B----4-:R-:W-:Y:S01]  /*5d00*/  MOV R5, UR9 ;  /* 0x0000000900057c02 */ /* 0x010fe20008000f00 */
[----:B------:R-:W-:Y:S01]  /*5d10*/  IMAD.U32 R4, RZ, RZ, UR8 ;  /* 0x00000008ff047e24 */ /* 0x000fe2000f8e00ff */
[----:B-----5:R-:W-:Y:S01]  /*5d20*/  MOV R7, UR7 ;  /* 0x0000000700077c02 */ /* 0x020fe20008000f00 */
[----:B------:R-:W-:Y:S01]  /*5d30*/  IMAD.U32 R6, RZ, RZ, UR6 ;  /* 0x00000006ff067e24 */ /* 0x000fe2000f8e00ff */
[----:B--2---:R-:W-:Y:S01]  /*5d40*/  MOV R11, UR5 ;  /* 0x00000005000b7c02 */ /* 0x004fe20008000f00 */
[----:B------:R-:W-:Y:S02]  /*5d50*/  IMAD.U32 R10, RZ, RZ, UR4 ;  /* 0x00000004ff0a7e24 */ /* 0x000fe4000f8e00ff */
[----:B------:R-:W-:Y:S07]  /*5d60*/  LEPC R20, `(.L_x_96) ;  /* 0x000000001014794e */ /* 0x000fee0000000000 */
[----:B-1-3--:R-:W-:Y:S05]  /*5d70*/  CALL.ABS.NOINC R2 ;  /* 0x0000000002007343 */ /* 0x00afea0003c00000 */
.L_x_96:
[----:B------:R-:W-:Y:S01]  /*5d80*/  SHF.L.U32 R50, R56, 0x10, RZ ;  /* 0x0000001038327819 */ /* 0x000fe200000006ff */
[----:B------:R-:W-:Y:S05]  /*5d90*/  WARPSYNC.ALL ;  /* 0x0000000000007948 */ /* 0x000fea0003800000 */
[----:B------:R-:W-:Y:S01]  /*5da0*/  R2UR UR4, R48 ;  /* 0x00000000300472ca */ /* 0x000fe200000e0000 */
[----:B------:R-:W-:Y:S01]  /*5db0*/  BSSY.RECONVERGENT B0, `(.L_x_97) ;  /* 0x0000088000007945 */ /* 0x000fe20003800200 */
[----:B------:R-:W-:Y:S02]  /*5dc0*/  LOP3.LUT R51, R56, 0xffff0000, RZ, 0xc0, !PT ;  /* 0xffff000038337812 */ /* 0x000fe400078ec0ff */
[----:B------:R-:W-:Y:S02]  /*5dd0*/  SHF.L.U32 R52, R57, 0x10, RZ ;  /* 0x0000001039347819 */ /* 0x000fe400000006ff */
[----:B------:R-:W-:Y:S07]  /*5de0*/  ISETP.NE.AND P0, PT, R102, RZ, PT ;  /* 0x000000ff6600720c */ /* 0x000fee0003f05270 */
[----:B------:R-:W1:Y:S02]  /*5df0*/  LDTM.x32 R4, tmem[UR4] ;  /* 0x00000004000479ee */ /* 0x000e6400082c0000 */
[C---:B-12---:R-:W-:Y:S01]  /*5e00*/  FMUL R0, R47.reuse, R4 ;  /* 0x000000042f007220 */ /* 0x046fe20000400000 */
[C---:B------:R-:W-:Y:S01]  /*5e10*/  FMUL R2, R47.reuse, R5 ;  /* 0x000000052f027220 */ /* 0x040fe20000400000 */
[C---:B------:R-:W-:Y:S01]  /*5e20*/  FMUL R4, R47.reuse, R8 ;  /* 0x000000082f047220 */ /* 0x040fe20000400000 */
[C---:B------:R-:W-:Y:S01]  /*5e30*/  FMUL R3, R47.reuse, R6 ;  /* 0x000000062f037220 */ /* 0x040fe20000400000 */
[C---:B------:R-:W-:Y:S01]  /*5e40*/  FMUL R5, R47.reuse, R9 ;  /* 0x000000092f057220 */ /* 0x040fe20000400000 */
[C---:B------:R-:W-:Y:S01]  /*5e50*/  FMUL R8, R47.reuse, R12 ;  /* 0x0000000c2f087220 */ /* 0x040fe20000400000 */
[C---:B------:R-:W-:Y:S01]  /*5e60*/  FMUL R6, R47.reuse, R10 ;  /* 0x0000000a2f067220 */ /* 0x040fe20000400000 */
[C---:B------:R-:W-:Y:S01]  /*5e70*/  FMUL R9, R47.reuse, R13 ;  /* 0x0000000d2f097220 */ /* 0x040fe20000400000 */
[----:B------:R-:W-:Y:S01]  /*5e80*/  FMUL R12, R47, R16 ;  /* 0x000000102f0c7220 */ /* 0x000fe20000400000 */
[----:B------:R-:W-:Y:S01]  /*5e90*/  FFMA R0, R49, R50, R0 ;  /* 0x0000003231007223 */ /* 0x000fe20000000000 */
[C---:B------:R-:W-:Y:S01]  /*5ea0*/  FMUL R10, R47.reuse, R14 ;  /* 0x0000000e2f0a7220 */ /* 0x040fe20000400000 */
[C---:B------:R-:W-:Y:S01]  /*5eb0*/  FMUL R13, R47.reuse, R17 ;  /* 0x000000112f0d7220 */ /* 0x040fe20000400000 */
[----:B------:R-:W-:Y:S01]  /*5ec0*/  FMUL R16, R47, R20 ;  /* 0x000000142f107220 */ /* 0x000fe20000400000 */
[----:B------:R-:W-:Y:S01]  /*5ed0*/  FFMA R2, R49, R51, R2 ;  /* 0x0000003331027223 */ /* 0x000fe20000000002 */
[C---:B------:R-:W-:Y:S01]  /*5ee0*/  FMUL R14, R47.reuse, R18 ;  /* 0x000000122f0e7220 */ /* 0x040fe20000400000 */
        /* <DEDUP_REMOVED lines=8> */
[----:B------:R-:W-:Y:S01]  /*5f70*/  LOP3.LUT R32, R57, 0xffff0000, RZ, 0xc0, !PT ;  /* 0xffff000039207812 */ /* 0x000fe200078ec0ff */
[C---:B------:R-:W-:Y:S01]  /*5f80*/  FMUL R26, R47.reuse, R30 ;  /* 0x0000001e2f1a7220 */ /* 0x040fe20000400000 */
[----:B------:R-:W-:Y:S01]  /*5f90*/  FMUL R29, R47, R33 ;  /* 0x000000212f1d7220 */ /* 0x000fe20000400000 */
[----:B------:R-:W-:Y:S01]  /*5fa0*/  SHF.L.U32 R33, R58, 0x10, RZ ;  /* 0x000000103a217819 */ /* 0x000fe200000006ff */
[----:B------:R-:W-:Y:S01]  /*5fb0*/  FFMA R3, R49, R52, R3 ;  /* 0x0000003431037223 */ /* 0x000fe20000000003 */
[----:B------:R-:W-:Y:S01]  /*5fc0*/  F2FP.BF16.F32.PACK_AB R52, R2, R0 ;  /* 0x000000000234723e */ /* 0x000fe200000010ff */
[----:B------:R-:W-:Y:S01]  /*5fd0*/  FMUL R7, R47, R7 ;  /* 0x000000072f077220 */ /* 0x000fe20000400000 */
[----:B------:R-:W-:Y:S01]  /*5fe0*/  SHF.L.U32 R0, R59, 0x10, RZ ;  /* 0x000000103b007819 */ /* 0x000fe200000006ff */
[----:B------:R-:W-:Y:S01]  /*5ff0*/  FMUL R30, R47, R34 ;  /* 0x000000222f1e7220 */ /* 0x000fe20000400000 */
[----:B------:R-:W-:Y:S01]  /*6000*/  LOP3.LUT R34, R58, 0xffff0000, RZ, 0xc0, !PT ;  /* 0xffff00003a227812 */ /* 0x000fe200078ec0ff */
[----:B------:R-:W-:Y:S01]  /*6010*/  FFMA R7, R49, R32, R7 ;  /* 0x0000002031077223 */ /* 0x000fe20000000007 */
[----:B------:R-:W-:Y:S01]  /*6020*/  LOP3.LUT R2, R59, 0xffff0000, RZ, 0xc0, !PT ;  /* 0xffff00003b027812 */ /* 0x000fe200078ec0ff */
[----:B------:R-:W-:Y:S01]  /*6030*/  FFMA R4, R49, R33, R4 ;  /* 0x0000002131047223 */ /* 0x000fe20000000004 */
[----:B------:R-:W-:Y:S01]  /*6040*/  FMUL R11, R47, R11 ;  /* 0x0000000b2f0b7220 */ /* 0x000fe20000400000 */
[----:B------:R-:W-:Y:S01]  /*6050*/  FFMA R5, R49, R34, R5 ;  /* 0x0000002231057223 */ /* 0x000fe20000000005 */
[----:B------:R-:W-:Y:S01]  /*6060*/  F2FP.BF16.F32.PACK_AB R53, R7, R3 ;  /* 0x000000030735723e */ /* 0x000fe200000010ff */
[C---:B------:R-:W-:Y:S01]  /*6070*/  FFMA R6, R49.reuse, R0, R6 ;  /* 0x0000000031067223 */ /* 0x040fe20000000006 */
[C---:B------:R-:W-:Y:S01]  /*6080*/  SHF.L.U32 R0, R60.reuse, 0x10, RZ ;  /* 0x000000103c007819 */ /* 0x040fe200000006ff */
[----:B------:R-:W-:Y:S01]  /*6090*/  FFMA R11, R49, R2, R11 ;  /* 0x00000002310b7223 */ /* 0x000fe2000000000b */
[----:B------:R-:W-:Y:S01]  /*60a0*/  LOP3.LUT R2, R60, 0xffff0000, RZ, 0xc0, !PT ;  /* 0xffff00003c027812 */ /* 0x000fe200078ec0ff */
[----:B------:R-:W-:Y:S01]  /*60b0*/  FMUL R15, R47, R15 ;  /* 0x0000000f2f0f7220 */ /* 0x000fe20000400000 */
[----:B------:R-:W-:Y:S01]  /*60c0*/  SHF.L.U32 R3, R61, 0x10, RZ ;  /* 0x000000103d037819 */ /* 0x000fe200000006ff */
[----:B------:R-:W-:Y:S01]  /*60d0*/  FFMA R8, R49, R0, R8 ;  /* 0x0000000031087223 */ /* 0x000fe20000000008 */
[----:B------:R-:W-:Y:S01]  /*60e0*/  LOP3.LUT R0, R61, 0xffff0000, RZ, 0xc0, !PT ;  /* 0xffff00003d007812 */ /* 0x000fe200078ec0ff */
[C---:B------:R-:W-:Y:S01]  /*60f0*/  FFMA R9, R49.reuse, R2, R9 ;  /* 0x0000000231097223 */ /* 0x040fe20000000009 */
[C---:B------:R-:W-:Y:S01]  /*6100*/  SHF.L.U32 R2, R62.reuse, 0x10, RZ ;  /* 0x000000103e027819 */ /* 0x040fe200000006ff */
[----:B------:R-:W-:Y:S01]  /*6110*/  FFMA R10, R49, R3, R10 ;  /* 0x00000003310a7223 */ /* 0x000fe2000000000a */
[----:B------:R-:W-:Y:S01]  /*6120*/  SHF.L.U32 R3, R63, 0x10, RZ ;  /* 0x000000103f037819 */ /* 0x000fe200000006ff */
[C---:B------:R-:W-:Y:S01]  /*6130*/  FFMA R15, R49.reuse, R0, R15 ;  /* 0x00000000310f7223 */ /* 0x040fe2000000000f */
[----:B------:R-:W-:Y:S01]  /*6140*/  LOP3.LUT R0, R62, 0xffff0000, RZ, 0xc0, !PT ;  /* 0xffff00003e007812 */ /* 0x000fe200078ec0ff */
[----:B------:R-:W-:Y:S01]  /*6150*/  FFMA R12, R49, R2, R12 ;  /* 0x00000002310c7223 */ /* 0x000fe2000000000c */
[C---:B------:R-:W-:Y:S01]  /*6160*/  SHF.L.U32 R2, R68.reuse, 0x10, RZ ;  /* 0x0000001044027819 */ /* 0x040fe200000006ff */
[----:B------:R-:W-:Y:S01]  /*6170*/  FMUL R19, R47, R19 ;  /* 0x000000132f137220 */ /* 0x000fe20000400000 */
[----:B------:R-:W-:Y:S01]  /*6180*/  F2FP.BF16.F32.PACK_AB R54, R5, R4 ;  /* 0x000000040536723e */ /* 0x000fe200000010ff */
[----:B------:R-:W-:Y:S01]  /*6190*/  FFMA R13, R49, R0, R13 ;  /* 0x00000000310d7223 */ /* 0x000fe2000000000d */
[----:B------:R-:W-:Y:S01]  /*61a0*/  LOP3.LUT R0, R63, 0xffff0000, RZ, 0xc0, !PT ;  /* 0xffff00003f007812 */ /* 0x000fe200078ec0ff */
[----:B------:R-:W-:Y:S01]  /*61b0*/  FFMA R14, R49, R3, R14 ;  /* 0x00000003310e7223 */ /* 0x000fe2000000000e */
[----:B------:R-:W-:Y:S01]  /*61c0*/  LOP3.LUT R3, R68, 0xffff0000, RZ, 0xc0, !PT ;  /* 0xffff000044037812 */ /* 0x000fe200078ec0ff */
[----:B------:R-:W-:Y:S01]  /*61d0*/  FMUL R23, R47, R23 ;  /* 0x000000172f177220 */ /* 0x000fe20000400000 */
[----:B------:R-:W-:Y:S01]  /*61e0*/  F2FP.BF16.F32.PACK_AB R55, R11, R6 ;  /* 0x000000060b37723e */ /* 0x000fe200000010ff */
[----:B------:R-:W-:Y:S01]  /*61f0*/  FFMA R19, R49, R0, R19 ;  /* 0x0000000031137223 */ /* 0x000fe20000000013 */
[----:B------:R-:W-:Y:S01]  /*6200*/  SHF.L.U32 R0, R69, 0x10, RZ ;  /* 0x0000001045007819 */ /* 0x000fe200000006ff */
[----:B------:R-:W-:Y:S01]  /*6210*/  FFMA R16, R49, R2, R16 ;  /* 0x0000000231107223 */ /* 0x000fe20000000010 */
[----:B------:R-:W-:Y:S01]  /*6220*/  LOP3.LUT R2, R69, 0xffff0000, RZ, 0xc0, !PT ;  /* 0xffff000045027812 */ /* 0x000fe200078ec0ff */
[----:B------:R-:W-:Y:S01]  /*6230*/  FFMA R17, R49, R3, R17 ;  /* 0x0000000331117223 */ /* 0x000fe20000000011 */
[----:B------:R-:W-:Y:S01]  /*6240*/  SHF.L.U32 R3, R71, 0x10, RZ ;  /* 0x0000001047037819 */ /* 0x000fe200000006ff */
[----:B------:R-:W-:Y:S01]  /*6250*/  FFMA R18, R49, R0, R18 ;  /* 0x0000000031127223 */ /* 0x000fe20000000012 */
[C---:B------:R-:W-:Y:S01]  /*6260*/  SHF.L.U32 R0, R70.reuse, 0x10, RZ ;  /* 0x0000001046007819 */ /* 0x040fe200000006ff */
[----:B------:R1:W-:Y:S01]  /*6270*/  STS.128 [R100], R52 ;  /* 0x0000003464007388 */ /* 0x0003e20000000c00 */
[----:B------:R-:W-:Y:S01]  /*6280*/  F2FP.BF16.F32.PACK_AB R8, R9, R8 ;  /* 0x000000080908723e */ /* 0x000fe200000010ff */
[C---:B------:R-:W-:Y:S01]  /*6290*/  FFMA R23, R49.reuse, R2, R23 ;  /* 0x0000000231177223 */ /* 0x040fe20000000017 */
[----:B------:R-:W-:Y:S01]  /*62a0*/  LOP3.LUT R2, R70, 0xffff0000, RZ, 0xc0, !PT ;  /* 0xffff000046027812 */ /* 0x000fe200078ec0ff */
[----:B------:R-:W-:Y:S01]  /*62b0*/  FFMA R20, R49, R0, R20 ;  /* 0x0000000031147223 */ /* 0x000fe20000000014 */
[----:B------:R-:W-:Y:S01]  /*62c0*/  LOP3.LUT R0, R71, 0xffff0000, RZ, 0xc0, !PT ;  /* 0xffff000047007812 */ /* 0x000fe200078ec0ff */
[----:B------:R-:W-:Y:S01]  /*62d0*/  FMUL R27, R47, R27 ;  /* 0x0000001b2f1b7220 */ /* 0x000fe20000400000 */
[----:B------:R-:W-:Y:S01]  /*62e0*/  F2FP.BF16.F32.PACK_AB R9, R15, R10 ;  /* 0x0000000a0f09723e */ /* 0x000fe200000010ff */
[C---:B------:R-:W-:Y:S01]  /*62f0*/  FFMA R21, R49.reuse, R2, R21 ;  /* 0x0000000231157223 */ /* 0x040fe20000000015 */
[C---:B------:R-:W-:Y:S01]  /*6300*/  FFMA R22, R49.reuse, R3, R22 ;  /* 0x0000000331167223 */ /* 0x040fe20000000016 */
[----:B------:R-:W-:Y:S01]  /*6310*/  FFMA R27, R49, R0, R27 ;  /* 0x00000000311b7223 */ /* 0x000fe2000000001b */
[C---:B------:R-:W-:Y:S01]  /*6320*/  SHF.L.U32 R2, R76.reuse, 0x10, RZ ;  /* 0x000000104c027819 */ /* 0x040fe200000006ff */
[C---:B------:R-:W-:Y:S01]  /*6330*/  FMUL R31, R47.reuse, R31 ;  /* 0x0000001f2f1f7220 */ /* 0x040fe20000400000 */
[----:B------:R-:W-:Y:S01]  /*6340*/  LOP3.LUT R0, R76, 0xffff0000, RZ, 0xc0, !PT ;  /* 0xffff00004c007812 */ /* 0x000fe200078ec0ff */
[----:B------:R-:W-:Y:S01]  /*6350*/  FMUL R35, R47, R35 ;  /* 0x000000232f237220 */ /* 0x000fe20000400000 */
[----:B------:R-:W-:Y:S01]  /*6360*/  SHF.L.U32 R3, R77, 0x10, RZ ;  /* 0x000000104d037819 */ /* 0x000fe200000006ff */
[----:B------:R-:W-:Y:S01]  /*6370*/  FFMA R24, R49, R2, R24 ;  /* 0x0000000231187223 */ /* 0x000fe20000000018 */
[----:B------:R-:W-:Y:S01]  /*6380*/  F2FP.BF16.F32.PACK_AB R10, R13, R12 ;  /* 0x0000000c0d0a723e */ /* 0x000fe200000010ff */
[----:B------:R-:W-:Y:S01]  /*6390*/  FFMA R25, R49, R0, R25 ;  /* 0x0000000031197223 */ /* 0x000fe20000000019 */
[----:B------:R-:W-:Y:S01]  /*63a0*/  F2FP.BF16.F32.PACK_AB R11, R19, R14 ;  /* 0x0000000e130b723e */ /* 0x000fe200000010ff */
[----:B------:R-:W-:Y:S01]  /*63b0*/  FFMA R26, R49, R3, R26 ;  /* 0x00000003311a7223 */ /* 0x000fe2000000001a */
[----:B------:R-:W-:Y:S02]  /*63c0*/  LOP3.LUT R0, R77, 0xffff0000, RZ, 0xc0, !PT ;  /* 0xffff00004d007812 */ /* 0x000fe400078ec0ff */
[C---:B------:R-:W-:Y:S01]  /*63d0*/  SHF.L.U32 R2, R78.reuse, 0x10, RZ ;  /* 0x000000104e027819 */ /* 0x040fe200000006ff */
[----:B------:R1:W-:Y:S01]  /*63e0*/  STS.128 [R99+0x10], R8 ;  /* 0x0000100863007388 */ /* 0x0003e20000000c00 */
[----:B------:R-:W-:Y:S01]  /*63f0*/  LOP3.LUT R3, R78, 0xffff0000, RZ, 0xc0, !PT ;  /* 0xffff00004e037812 */ /* 0x000fe200078ec0ff */
[----:B------:R-:W-:Y:S01]  /*6400*/  FFMA R31, R49, R0, R31 ;  /* 0x00000000311f7223 */ /* 0x000fe2000000001f */
[----:B------:R-:W-:Y:S01]  /*6410*/  SHF.L.U32 R4, R79, 0x10, RZ ;  /* 0x000000104f047819 */ /* 0x000fe200000006ff */
[----:B------:R-:W-:Y:S01]  /*6420*/  FFMA R28, R49, R2, R28 ;  /* 0x00000002311c7223 */ /* 0x000fe2000000001c */
[----:B------:R-:W-:Y:S01]  /*6430*/  F2FP.BF16.F32.PACK_AB R16, R17, R16 ;  /* 0x000000101110723e */ /* 0x000fe200000010ff */
[----:B------:R-:W-:Y:S01]  /*6440*/  FFMA R29, R49, R3, R29 ;  /* 0x00000003311d7223 */ /* 0x000fe2000000001d */
[----:B------:R-:W-:Y:S01]  /*6450*/  LOP3.LUT R5, R79, 0xffff0000, RZ, 0xc0, !PT ;  /* 0xffff00004f057812 */ /* 0x000fe200078ec0ff */
[----:B------:R-:W-:Y:S01]  /*6460*/  FFMA R30, R49, R4, R30 ;  /* 0x00000004311e7223 */ /* 0x000fe2000000001e */
[----:B------:R-:W-:Y:S02]  /*6470*/  F2FP.BF16.F32.PACK_AB R17, R23, R18 ;  /* 0x000000121711723e */ /* 0x000fe400000010ff */
[----:B------:R-:W-:Y:S01]  /*6480*/  F2FP.BF16.F32.PACK_AB R18, R21, R20 ;  /* 0x000000141512723e */ /* 0x000fe200000010ff */
[----:B------:R-:W-:Y:S01]  /*6490*/  FFMA R35, R49, R5, R35 ;  /* 0x0000000531237223 */ /* 0x000fe20000000023 */
[----:B------:R-:W-:Y:S02]  /*64a0*/  F2FP.BF16.F32.PACK_AB R19, R27, R22 ;  /* 0x000000161b13723e */ /* 0x000fe400000010ff */
[----:B------:R-:W-:Y:S02]  /*64b0*/  F2FP.BF16.F32.PACK_AB R24, R25, R24 ;  /* 0x000000181918723e */ /* 0x000fe400000010ff */
[----:B------:R-:W-:Y:S01]  /*64c0*/  F2FP.BF16.F32.PACK_AB R25, R31, R26 ;  /* 0x0000001a1f19723e */ /* 0x000fe200000010ff */
[----:B------:R1:W-:Y:S01]  /*64d0*/  STS.128 [R98+0x20], R16 ;  /* 0x0000201062007388 */ /* 0x0003e20000000c00 */
[----:B------:R-:W-:Y:S02]  /*64e0*/  F2FP.BF16.F32.PACK_AB R26, R29, R28 ;  /* 0x0000001c1d1a723e */ /* 0x000fe400000010ff */
[----:B------:R-:W-:Y:S05]  /*64f0*/  F2FP.BF16.F32.PACK_AB R27, R35, R30 ;  /* 0x0000001e231b723e */ /* 0x000fea00000010ff */
[----:B------:R1:W-:Y:S01]  /*6500*/  STS.128 [R106+0x30], R24 ;  /* 0x000030186a007388 */ /* 0x0003e20000000c00 */
[----:B------:R-:W-:Y:S01]  /*6510*/  @!PT LDS RZ, [RZ] ;  /* 0x00000000fffff984 */ /* 0x000fe20000000800 */
[----:B------:R-:W-:Y:S01]  /*6520*/  @!PT LDS RZ, [RZ] ;  /* 0x00000000fffff984 */ /* 0x000fe20000000800 */
[----:B------:R-:W-:Y:S01]  /*6530*/  @!PT LDS RZ, [RZ] ;  /* 0x00000000fffff984 */ /* 0x000fe20000000800 */
[----:B------:R-:W-:Y:S01]  /*6540*/  @!PT LDS RZ, [RZ] ;  /* 0x00000000fffff984 */ /* 0x000fe20000000800 */
[----:B------:R2:W-:Y:S07]  /*6550*/  MEMBAR.ALL.CTA ;  /* 0x0000000000007992 */ /* 0x0005ee0000008000 */
[----:B--2---:R-:W2:Y:S02]  /*6560*/  FENCE.VIEW.ASYNC.S ;  /* 0x00000000000073c6 */ /* 0x004ea40000000000 */
[----:B--2---:R-:W-:Y:S06]  /*6570*/  BAR.SYNC.DEFER_BLOCKING 0x1, 0x80 ;  /* 0x0042000000007b1d */ /* 0x004fec0000010000 */
[----:B------:R-:W-:Y:S05]  /*6580*/  @P0 BRA `(.L_x_98) ;  /* 0x0000000000280947 */ /* 0x000fea0003800000 */
[----:B------:R-:W-:Y:S02]  /*6590*/  UIADD3 UR4, UPT, UPT, UR48, 0x200, URZ ;  /* 0x0000020030047890 */ /* 0x000fe4000fffe0ff */
[----:B------:R-:W-:Y:S01]  /*65a0*/  UIADD3 UR6, UP0, UPT, UR52, 0x680, URZ ;  /* 0x0000068034067890 */ /* 0x000fe2000ff1e0ff */
[----:B------:R-:W-:Y:S03]  /*65b0*/  UMOV UR43, UR36 ;  /* 0x00000024002b7c82 */ /* 0x000fe60008000000 */
[----:B------:R-:W-:Y:S01]  /*65c0*/  MOV R93, UR4 ;  /* 0x00000004005d7c02 */ /* 0x000fe20008000f00 */
[----:B------:R-:W-:Y:S03]  /*65d0*/  UIADD3.X UR7, UPT, UPT, URZ, UR53, URZ, UP0, !UPT ;  /* 0x00000035ff077290 */ /* 0x000fe600087fe4ff */
[----:B------:R-:W-:Y:S11]  /*65e0*/  R2UR UR40, R93 ;  /* 0x000000005d2872ca */ /* 0x000ff600000e0000 */
[----:B------:R-:W-:Y:S02]  /*65f0*/  @!UPT UIADD3 URZ, UPT, UPT, URZ, URZ, URZ ;  /* 0x000000fffffff290 */ /* 0x000fe4000fffe0ff */
[----:B------:R2:W-:Y:S01]  /*6600*/  UTMASTG.3D [UR40], [UR6] ;  /* 0x00000028060073b5 */ /* 0x0005e20008010000 */
[----:B------:R0:W-:Y:S01]  /*6610*/  UTMACMDFLUSH ;  /* 0x00000000000079b7 */ /* 0x0001e20000000000 */
[----:B--2---:R-:W-:Y:S04]  /*6620*/  DEPBAR.LE SB0, 0x1 ;  /* 0x000080400000791a */ /* 0x004fe80000000000 */
.L_x_98:
[----:B------:R-:W-:Y:S05]  /*6630*/  BSYNC.RECONVERGENT B0 ;  /* 0x0000000000007941 */ /* 0x000fea0003800200 */
.L_x_97:
[----:B------:R-:W-:Y:S01]  /*6640*/  BAR.SYNC.DEFER_BLOCKING 0x1, 0x80 ;  /* 0x0042000000007b1d */ /* 0x000fe20000010000 */
[----:B------:R-:W-:Y:S01]  /*6650*/  ISETP.NE.AND P1, PT, R107, RZ, PT ;  /* 0x000000ff6b00720c */ /* 0x000fe20003f25270 */
[----:B------:R-:W-:Y:S01]  /*6660*/  UISETP.NE.AND UP0, UPT, UR49, URZ, UPT ;  /* 0x000000ff3100728c */ /* 0x000fe2000bf05270 */
[----:B------:R-:W-:Y:S11]  /*6670*/  LEA R2, R65, UR48, 0x3 ;  /* 0x0000003041027c11 */ /* 0x000ff6000f8e18ff */
[----:B------:R-:W-:Y:S01]  /*6680*/  @P1 SHF.L.U32 R3, R97, 0x1f, RZ ;  /* 0x0000001f61031819 */ /* 0x000fe200000006ff */
[----:B------:R-:W-:Y:S06]  /*6690*/  BRA.U !UP0, `(.L_x_99) ;  /* 0x0000000108247547 */ /* 0x000fec000b800000 */
[----:B------:R-:W-:Y:S01]  /*66a0*/  IMAD.U32 R4, RZ, RZ, UR51 ;  /* 0x00000033ff047e24 */ /* 0x000fe2000f8e00ff */
[----:B------:R-:W-:Y:S01]  /*66b0*/  MOV R0, UR37 ;  /* 0x0000002500007c02 */ /* 0x000fe20008000f00 */
[----:B------:R-:W-:Y:S03]  /*66c0*/  UIADD3 UR51, UPT, UPT, UR51, 0x1, URZ ;  /* 0x0000000133337890 */ /* 0x000fe6000fffe0ff */
[----:B------:R-:W-:Y:S01]  /*66d0*/  @P1 LEA R4, R4, UR48, 0x3 ;  /* 0x0000003004041c11 */ /* 0x000fe2000f8e18ff */
[----:B------:R-:W-:Y:S04]  /*66e0*/  UISETP.NE.AND UP0, UPT, UR51, 0x4, UPT ;  /* 0x000000043300788c */ /* 0x000fe8000bf05270 */
[----:B------:R-:W-:Y:S01]  /*66f0*/  @P1 VIADD R4, R4, 0x50 ;  /* 0x0000005004041836 */ /* 0x000fe20000000000 */
[----:B------:R-:W-:Y:S04]  /*6700*/  USEL UR51, UR51, URZ, UP0 ;  /* 0x000000ff33337287 */ /* 0x000fe80008000000 */
[----:B------:R-:W-:Y:S04]  /*6710*/  @P1 PRMT R0, R0, 0x654, R4 ;  /* 0x0000065400001816 */ /* 0x000fe80000000004 */
[----:B------:R2:W-:Y:S04]  /*6720*/  @P1 SYNCS.ARRIVE.TRANS64.RED.A1T0 RZ, [R0+URZ], RZ ;  /* 0x000000ff00ff19a7 */ /* 0x0005e800081004ff */
.L_x_99:
[----:B------:R-:W4:Y:S01]  /*6730*/  @P1 SYNCS.PHASECHK.TRANS64.TRYWAIT P0, [R2+URZ+0x30], R3 ;  /* 0x00003003020015a7 */ /* 0x000f2200080011ff */
[----:B------:R-:W-:Y:S01]  /*6740*/  BSSY B1, `(.L_x_100) ;  /* 0x0000016000017945 */ /* 0x000fe20003800000 */
[----:B----4-:R-:W-:Y:S03]  /*6750*/  @P1 SEL R66, RZ, 0x1, !P0 ;  /* 0x00000001ff421807 */ /* 0x010fe60004000000 */
[----:B------:R-:W-:Y:S05]  /*6760*/  @!P1 BRA `(.L_x_101) ;  /* 0x00000000004c9947 */ /* 0x000fea0003800000 */
[----:B------:R-:W-:Y:S01]  /*6770*/  ISETP.NE.AND P0, PT, R66, RZ, PT ;  /* 0x000000ff4200720c */ /* 0x000fe20003f05270 */
[----:B------:R-:W-:Y:S01]  /*6780*/  BSSY B0, `(.L_x_102) ;  /* 0x000000b000007945 */ /* 0x000fe20003800000 */
[----:B------:R-:W-:Y:S11]  /*6790*/  ISETP.NE.AND P1, PT, R67, RZ, PT ;  /* 0x000000ff4300720c */ /* 0x000ff60003f25270 */
[----:B------:R-:W-:Y:S02]  /*67a0*/  @!UPT UIADD3 URZ, UPT, UPT, URZ, URZ, URZ ;  /* 0x000000fffffff290 */ /* 0x000fe4000fffe0ff */
[C---:B------:R-:W-:Y:S01]  /*67b0*/  @P1 IMAD R6, R65.reuse, 0x2000, R100 ;  /* 0x0000200041061824 */ /* 0x040fe200078e0264 */
[C---:B------:R-:W-:Y:S01]  /*67c0*/  @P1 LEA R4, R65.reuse, R98, 0xd ;  /* 0x0000006241041211 */ /* 0x040fe200078e68ff */
[C---:B------:R-:W-:Y:S02]  /*67d0*/  @P1 IMAD R5, R65.reuse, 0x2000, R99 ;  /* 0x0000200041051824 */ /* 0x040fe400078e0263 */
[----:B------:R-:W-:Y:S01]  /*67e0*/  @P1 IMAD R3, R65, 0x2000, R106 ;  /* 0x0000200041031824 */ /* 0x000fe200078e026a */
[----:B------:R-:W-:Y:S06]  /*67f0*/  @P0 BRA `(.L_x_103) ;  /* 0x00000000000c0947 */ /* 0x000fec0003800000 */
[----:B--2---:R-:W-:Y:S04]  /*6800*/  SHF.L.U32 R0, R97, 0x1f, RZ ;  /* 0x0000001f61007819 */ /* 0x004fe800000006ff */
[----:B------:R-:W2:Y:S02]  /*6810*/  SYNCS.PHASECHK.TRANS64.TRYWAIT P0, [R2+URZ+0x30], R0 ;  /* 0x00003000020075a7 */ /* 0x000ea400080011ff */
[----:B--2---:R-:W-:Y:S05]  /*6820*/  @!P0 BRA `(.L_x_104) ;  /* 0x00000030004c8947 */ /* 0x004fea0003800000 */
.L_x_103:
[----:B------:R-:W-:Y:S05]  /*6830*/  BSYNC B0 ;  /* 0x0000000000007941 */ /* 0x000fea0003800000 */
.L_x_102:
[----:B------:R-:W-:Y:S02]  /*6840*/  ISETP.NE.AND P0, PT, R67, RZ, PT ;  /* 0x000000ff4300720c */ /* 0x000fe40003f05270 */
[----:B------:R-:W-:Y:S11]  /*6850*/  IADD3 R65, PT, PT, R65, 0x1, RZ ;  /* 0x0000000141417810 */ /* 0x000ff60007ffe0ff */
[----:B------:R4:W1:Y:S04]  /*6860*/  @P0 LDS.128 R56, [R6] ;  /* 0x0000000006380984 */ /* 0x0008680000000c00 */
[----:B------:R4:W1:Y:S04]  /*6870*/  @P0 LDS.128 R60, [R5+0x10] ;  /* 0x00001000053c0984 */ /* 0x0008680000000c00 */
[----:B------:R4:W1:Y:S04]  /*6880*/  @P0 LDS.128 R68, [R4+0x20] ;  /* 0x0000200004440984 */ /* 0x0008680000000c00 */
[----:B------:R4:W1:Y:S02]  /*6890*/  @P0 LDS.128 R76, [R3+0x30] ;  /* 0x00003000034c0984 */ /* 0x0008640000000c00 */
.L_x_101:
[----:B------:R-:W-:Y:S05]  /*68a0*/  BSYNC B1 ;  /* 0x0000000000017941 */ /* 0x000fea0003800000 */
.L_x_100:
[----:B--2---:R-:W-:Y:S05]  /*68b0*/  VIADD R0, R48, 0x20 ;  /* 0x0000002030007836 */ /* 0x004fea0000000000 */
[----:B------:R-:W-:Y:S04]  /*68c0*/  SHF.R.U32.HI R0, RZ, 0x15, R0 ;  /* 0x00000015ff007819 */ /* 0x000fe80000011600 */
[----:B------:R-:W-:Y:S11]  /*68d0*/  LOP3.LUT P0, RZ, R0, 0x3, R92, 0x48, !PT ;  /* 0x0000000300ff7812 */ /* 0x000ff6000780485c */
[----:B------:R-:W-:Y:S02]  /*68e0*/  @!UPT UIADD3 URZ, UPT, UPT, URZ, URZ, URZ ;  /* 0x000000fffffff290 */ /* 0x000fe4000fffe0ff */
[----:B------:R-:W-:Y:S05]  /*68f0*/  @!P0 BRA `(.L_x_105) ;  /* 0x0000000000408947 */ /* 0x000fea0003800000 */
[----:B------:R-:W2:Y:S01]  /*6900*/  LDCU.64 UR8, c[0x4][0x70] ;  /* 0x01000e00ff0877ac */ /* 0x000ea20008000a00 */
[----:B----4-:R-:W-:Y:S01]  /*6910*/  MOV R3, 0x0 ;  /* 0x0000000000037802 */ /* 0x010fe20000000f00 */
[----:B------:R-:W-:Y:S02]  /*6920*/  HFMA2 R12, -RZ, RZ, 0, 5.9604644775390625e-08 ;  /* 0x00000001ff0c7431 */ /* 0x000fe400000001ff */
[----:B-1----:R-:W-:Y:S02]  /*6930*/  IMAD.MOV.U32 R8, RZ, RZ, 0x192 ;  /* 0x00000192ff087424 */ /* 0x002fe400078e00ff */
[----:B------:R-:W-:Y:S01]  /*6940*/  IMAD.MOV.U32 R13, RZ, RZ, RZ ;  /* 0x000000ffff0d7224 */ /* 0x000fe200078e00ff */
[----:B------:R-:W1:Y:S01]  /*6950*/  LDCU.64 UR6, c[0x4][0x78] ;  /* 0x01000f00ff0677ac */ /* 0x000e620008000a00 */
[----:B------:R-:W4:Y:S01]  /*6960*/  LDC.64 R2, c[0x4][R3] ;  /* 0x0100000003027b82 */ /* 0x000f220000000a00 */
[----:B------:R-:W5:Y:S01]  /*6970*/  LDCU.64 UR4, c[0x4][0x10] ;  /* 0x01000200ff0477ac */ /* 0x000f620008000a00 */
[----:B--2---:R-:W-:Y:S01]  /*6980*/  MOV R5, UR9 ;  /* 0x0000000900057c02 */ /* 0x004fe20008000f00 */
[----:B------:R-:W-:Y:S01]  /*6990*/  IMAD.U32 R4, RZ, RZ, UR8 ;  /* 0x00000008ff047e24 */ /* 0x000fe2000f8e00ff */
[----:B-1----:R-:W-:Y:S01]  /*69a0*/  MOV R7, UR7 ;  /* 0x0000000700077c02 */ /* 0x002fe20008000f00 */
[----:B------:R-:W-:Y:S01]  /*69b0*/  IMAD.U32 R6, RZ, RZ, UR6 ;  /* 0x00000006ff067e24 */ /* 0x000fe2000f8e00ff */
[----:B-----5:R-:W-:Y:S01]  /*69c0*/  MOV R11, UR5 ;  /* 0x00000005000b7c02 */ /* 0x020fe20008000f00 */
[----:B------:R-:W-:Y:S02]  /*69d0*/  IMAD.U32 R10, RZ, RZ, UR4 ;  /* 0x00000004ff0a7e24 */ /* 0x000fe4000f8e00ff */
[----:B------:R-:W-:Y:S07]  /*69e0*/  LEPC R20, `(.L_x_105) ;  /* 0x000000001014794e */ /* 0x000fee0000000000 */
[----:B---34-:R-:W-:Y:S05]  /*69f0*/  CALL.ABS.NOINC R2 ;  /* 0x0000000002007343 */ /* 0x018fea0003c00000 */
.L_x_105:
[----:B------:R-:W-:Y:S01]  /*6a00*/  ISETP.NE.AND P6, PT, R107, RZ, PT ;  /* 0x000000ff6b00720c */ /* 0x000fe20003fc5270 */
[----:B------:R-:W-:Y:S05]  /*6a10*/  WARPSYNC.ALL ;  /* 0x0000000000007948 */ /* 0x000fea0003800000 */
[----:B------:R-:W-:Y:S01]  /*6a20*/  R2UR UR4, R48 ;  /* 0x00000000300472ca */ /* 0x000fe200000e0000 */
[----:B------:R-:W-:Y:S01]  /*6a30*/  BSSY.RECONVERGENT B0, `(.L_x_106) ;  /* 0x000008f000007945 */ /* 0x000fe20003800200 */
[----:B------:R-:W-:Y:S02]  /*6a40*/  MOV R50, UR51 ;  /* 0x0000003300327c02 */ /* 0x000fe40008000f00 */
[----:B-1--4-:R-:W-:Y:S02]  /*6a50*/  SHF.L.U32 R3, R56, 0x10, RZ ;  /* 0x0000001038037819 */ /* 0x012fe400000006ff */
[----:B------:R-:W-:Y:S02]  /*6a60*/  MOV R72, UR37 ;  /* 0x0000002500487c02 */ /* 0x000fe40008000f00 */
[----:B------:R-:W-:Y:S02]  /*6a70*/  @P6 LEA R50, R50, UR48, 0x3 ;  /* 0x0000003032326c11 */ /* 0x000fe4000f8e18ff */
[C---:B------:R-:W-:Y:S02]  /*6a80*/  LOP3.LUT R51, R57.reuse, 0xffff0000, RZ, 0xc0, !PT ;  /* 0xffff000039337812 */ /* 0x040fe400078ec0ff */
[----:B------:R-:W-:Y:S01]  /*6a90*/  @P6 IADD3 R50, PT, PT, R50, 0x50, RZ ;  /* 0x0000005032326810 */ /* 0x000fe20007ffe0ff */
[----:B------:R-:W1:Y:S01]  /*6aa0*/  LDTM.x32 R4, tmem[UR4+0x20] ;  /* 0x00002004000479ee */ /* 0x000e6200082c0000 */
[----:B------:R-:W-:Y:S02]  /*6ab0*/  ISETP.NE.AND P0, PT, R102, RZ, PT ;  /* 0x000000ff6600720c */ /* 0x000fe40003f05270 */
[----:B------:R-:W-:Y:S02]  /*6ac0*/  @P6 PRMT R72, R72, 0x654, R50 ;  /* 0x0000065448486816 */ /* 0x000fe40000000032 */
[----:B------:R-:W-:Y:S01]  /*6ad0*/  SHF.L.U32 R50, R57, 0x10, RZ ;  /* 0x0000001039327819 */ /* 0x000fe200000006ff */
[C---:B-1----:R-:W-:Y:S01]  /*6ae0*/  FMUL R0, R47.reuse, R4 ;  /* 0x000000042f007220 */ /* 0x042fe20000400000 */
[----:B------:R-:W-:Y:S01]  /*6af0*/  LOP3.LUT R4, R56, 0xffff0000, RZ, 0xc0, !PT ;  /* 0xffff000038047812 */ /* 0x000fe200078ec0ff */
[C---:B------:R-:W-:Y:S01]  /*6b00*/  FMUL R2, R47.reuse, R5 ;  /* 0x000000052f027220 */ /* 0x040fe20000400000 */
[----:B------:R-:W-:Y:S01]  /*6b10*/  FMUL R7, R47, R7 ;  /* 0x000000072f077220 */ /* 0x000fe20000400000 */
[----:B------:R-:W-:Y:S01]  /*6b20*/  FFMA R0, R49, R3, R0 ;  /* 0x0000000331007223 */ /* 0x000fe20000000000 */
[----:B------:R-:W-:Y:S01]  /*6b30*/  FMUL R3, R47, R6 ;  /* 0x000000062f037220 */ /* 0x000fe20000400000 */
[----:B------:R-:W-:Y:S01]  /*6b40*/  FFMA R2, R49, R4, R2 ;  /* 0x0000000431027223 */ /* 0x000fe20000000002 */
[C---:B------:R-:W-:Y:S01]  /*6b50*/  FMUL R4, R47.reuse, R8 ;  /* 0x000000082f047220 */ /* 0x040fe20000400000 */
[C---:B------:R-:W-:Y:S01]  /*6b60*/  FMUL R8, R47.reuse, R12 ;  /* 0x0000000c2f087220 */ /* 0x040fe20000400000 */
[C---:B------:R-:W-:Y:S01]  /*6b70*/  FMUL R12, R47.reuse, R16 ;  /* 0x000000102f0c7220 */ /* 0x040fe20000400000 */
[C---:B------:R-:W-:Y:S01]  /*6b80*/  FMUL R16, R47.reuse, R20 ;  /* 0x000000142f107220 */ /* 0x040fe20000400000 */
[----:B------:R-:W-:Y:S01]  /*6b90*/  F2FP.BF16.F32.PACK_AB R52, R2, R0 ;  /* 0x000000000234723e */ /* 0x000fe200000010ff */
[C---:B------:R-:W-:Y:S01]  /*6ba0*/  FMUL R20, R47.reuse, R24 ;  /* 0x000000182f147220 */ /* 0x040fe20000400000 */
[C---:B------:R-:W-:Y:S01]  /*6bb0*/  LOP3.LUT R0, R58.reuse, 0xffff0000, RZ, 0xc0, !PT ;  /* 0xffff00003a007812 */ /* 0x040fe200078ec0ff */
[----:B------:R-:W-:Y:S01]  /*6bc0*/  FMUL R24, R47, R28 ;  /* 0x0000001c2f187220 */ /* 0x000fe20000400000 */
[----:B------:R-:W-:Y:S01]  /*6bd0*/  SHF.L.U32 R2, R59, 0x10, RZ ;  /* 0x000000103b027819 */ /* 0x000fe200000006ff */
[C---:B------:R-:W-:Y:S01]  /*6be0*/  FMUL R28, R47.reuse, R32 ;  /* 0x000000202f1c7220 */ /* 0x040fe20000400000 */
[----:B------:R-:W-:Y:S01]  /*6bf0*/  SHF.L.U32 R32, R58, 0x10, RZ ;  /* 0x000000103a207819 */ /* 0x000fe200000006ff */
[----:B------:R-:W-:Y:S01]  /*6c00*/  FMUL R5, R47, R9 ;  /* 0x000000092f057220 */ /* 0x000fe20000400000 */
[C---:B------:R-:W-:Y:S01]  /*6c10*/  FFMA R3, R49.reuse, R50, R3 ;  /* 0x0000003231037223 */ /* 0x040fe20000000003 */
[----:B------:R-:W-:Y:S01]  /*6c20*/  FFMA R7, R49, R51, R7 ;  /* 0x0000003331077223 */ /* 0x000fe20000000007 */
[----:B------:R-:W-:Y:S01]  /*6c30*/  FMUL R6, R47, R10 ;  /* 0x0000000a2f067220 */ /* 0x000fe20000400000 */
[----:B------:R-:W-:Y:S01]  /*6c40*/  FFMA R4, R49, R32, R4 ;  /* 0x0000002031047223 */ /* 0x000fe20000000004 */
[----:B------:R-:W-:Y:S01]  /*6c50*/  LOP3.LUT R32, R59, 0xffff0000, RZ, 0xc0, !PT ;  /* 0xffff00003b207812 */ /* 0x000fe200078ec0ff */
[----:B------:R-:W-:Y:S01]  /*6c60*/  FFMA R5, R49, R0, R5 ;  /* 0x0000000031057223 */ /* 0x000fe20000000005 */
[C---:B------:R-:W-:Y:S01]  /*6c70*/  SHF.L.U32 R0, R60.reuse, 0x10, RZ ;  /* 0x000000103c007819 */ /* 0x040fe200000006ff */
[----:B------:R-:W-:Y:S01]  /*6c80*/  FMUL R11, R47, R11 ;  /* 0x0000000b2f0b7220 */ /* 0x000fe20000400000 */
[----:B------:R-:W-:Y:S01]  /*6c90*/  F2FP.BF16.F32.PACK_AB R53, R7, R3 ;  /* 0x000000030735723e */ /* 0x000fe200000010ff */
[C---:B------:R-:W-:Y:S01]  /*6ca0*/  FFMA R6, R49.reuse, R2, R6 ;  /* 0x0000000231067223 */ /* 0x040fe20000000006 */
[----:B------:R-:W-:Y:S01]  /*6cb0*/  LOP3.LUT R2, R60, 0xffff0000, RZ, 0xc0, !PT ;  /* 0xffff00003c027812 */ /* 0x000fe200078ec0ff */
[----:B------:R-:W-:Y:S01]  /*6cc0*/  FFMA R11, R49, R32, R11 ;  /* 0x00000020310b7223 */ /* 0x000fe2000000000b */
[----:B------:R-:W-:Y:S01]  /*6cd0*/  SHF.L.U32 R3, R61, 0x10, RZ ;  /* 0x000000103d037819 */ /* 0x000fe200000006ff */
[----:B------:R-:W-:Y:S01]  /*6ce0*/  FFMA R8, R49, R0, R8 ;  /* 0x0000000031087223 */ /* 0x000fe20000000008 */
[----:B------:R-:W-:Y:S01]  /*6cf0*/  LOP3.LUT R0, R61, 0xffff0000, RZ, 0xc0, !PT ;  /* 0xffff00003d007812 */ /* 0x000fe200078ec0ff */
[----:B------:R-:W-:Y:S01]  /*6d00*/  FMUL R9, R47, R13 ;  /* 0x0000000d2f097220 */ /* 0x000fe20000400000 */
[----:B------:R-:W-:Y:S01]  /*6d10*/  F2FP.BF16.F32.PACK_AB R54, R5, R4 ;  /* 0x000000040536723e */ /* 0x000fe200000010ff */
[----:B------:R-:W-:Y:S01]  /*6d20*/  FMUL R10, R47, R14 ;  /* 0x0000000e2f0a7220 */ /* 0x000fe20000400000 */
[----:B------:R-:W-:Y:S01]  /*6d30*/  F2FP.BF16.F32.PACK_AB R55, R11, R6 ;  /* 0x000000060b37723e */ /* 0x000fe200000010ff */
[----:B------:R-:W-:Y:S01]  /*6d40*/  FMUL R15, R47, R15 ;  /* 0x0000000f2f0f7220 */ /* 0x000fe20000400000 */
[----:B------:R-:W-:Y:S01]  /*6d50*/  SHF.L.U32 R4, R77, 0x10, RZ ;  /* 0x000000104d047819 */ /* 0x000fe200000006ff */
[C---:B------:R-:W-:Y:S01]  /*6d60*/  FFMA R9, R49.reuse, R2, R9 ;  /* 0x0000000231097223 */ /* 0x040fe20000000009 */
[C---:B------:R-:W-:Y:S01]  /*6d70*/  SHF.L.U32 R2, R62.reuse, 0x10, RZ ;  /* 0x000000103e027819 */ /* 0x040fe200000006ff */
[C---:B------:R-:W-:Y:S01]  /*6d80*/  FFMA R10, R49.reuse, R3, R10 ;  /* 0x00000003310a7223 */ /* 0x040fe2000000000a */
[----:B------:R-:W-:Y:S01]  /*6d90*/  LOP3.LUT R3, R62, 0xffff0000, RZ, 0xc0, !PT ;  /* 0xffff00003e037812 */ /* 0x000fe200078ec0ff */
[----:B------:R-:W-:Y:S01]  /*6da0*/  FFMA R15, R49, R0, R15 ;  /* 0x00000000310f7223 */ /* 0x000fe2000000000f */
[----:B------:R-:W-:Y:S01]  /*6db0*/  SHF.L.U32 R0, R63, 0x10, RZ ;  /* 0x000000103f007819 */ /* 0x000fe200000006ff */
[----:B------:R-:W-:Y:S01]  /*6dc0*/  FMUL R13, R47, R17 ;  /* 0x000000112f0d7220 */ /* 0x000fe20000400000 */
[----:B------:R-:W-:Y:S01]  /*6dd0*/  F2FP.BF16.F32.PACK_AB R8, R9, R8 ;  /* 0x000000080908723e */ /* 0x000fe200000010ff */
[----:B------:R-:W-:Y:S01]  /*6de0*/  FMUL R14, R47, R18 ;  /* 0x000000122f0e7220 */ /* 0x000fe20000400000 */
[----:B------:R-:W-:Y:S01]  /*6df0*/  F2FP.BF16.F32.PACK_AB R9, R15, R10 ;  /* 0x0000000a0f09723e */ /* 0x000fe200000010ff */
[----:B------:R-:W-:Y:S01]  /*6e00*/  FFMA R12, R49, R2, R12 ;  /* 0x00000002310c7223 */ /* 0x000fe2000000000c */
[----:B------:R-:W-:Y:S01]  /*6e10*/  LOP3.LUT R2, R63, 0xffff0000, RZ, 0xc0, !PT ;  /* 0xffff00003f027812 */ /* 0x000fe200078ec0ff */
[----:B------:R-:W-:Y:S01]  /*6e20*/  FFMA R13, R49, R3, R13 ;  /* 0x00000003310d7223 */ /* 0x000fe2000000000d */
[----:B------:R-:W-:Y:S01]  /*6e30*/  SHF.L.U32 R3, R69, 0x10, RZ ;  /* 0x0000001045037819 */ /* 0x000fe200000006ff */
[----:B------:R-:W-:Y:S01]  /*6e40*/  FFMA R14, R49, R0, R14 ;  /* 0x00000000310e7223 */ /* 0x000fe2000000000e */
[C---:B------:R-:W-:Y:S01]  /*6e50*/  SHF.L.U32 R0, R68.reuse, 0x10, RZ ;  /* 0x0000001044007819 */ /* 0x040fe200000006ff */
[----:B------:R-:W-:Y:S01]  /*6e60*/  FMUL R19, R47, R19 ;  /* 0x000000132f137220 */ /* 0x000fe20000400000 */
[----:B------:R-:W-:Y:S01]  /*6e70*/  F2FP.BF16.F32.PACK_AB R10, R13, R12 ;  /* 0x0000000c0d0a723e */ /* 0x000fe200000010ff */
[----:B------:R-:W-:Y:S01]  /*6e80*/  FMUL R17, R47, R21 ;  /* 0x000000152f117220 */ /* 0x000fe20000400000 */
[----:B------:R-:W-:Y:S01]  /*6e90*/  LOP3.LUT R5, R79, 0xffff0000, RZ, 0xc0, !PT ;  /* 0xffff00004f057812 */ /* 0x000fe200078ec0ff */
[C---:B------:R-:W-:Y:S01]  /*6ea0*/  FFMA R19, R49.reuse, R2, R19 ;  /* 0x0000000231137223 */ /* 0x040fe20000000013 */
[----:B------:R-:W-:Y:S01]  /*6eb0*/  LOP3.LUT R2, R68, 0xffff0000, RZ, 0xc0, !PT ;  /* 0xffff000044027812 */ /* 0x000fe200078ec0ff */
[----:B------:R1:W-:Y:S01]  /*6ec0*/  STS.128 [R100+0x2000], R52 ;  /* 0x0020003464007388 */ /* 0x0003e20000000c00 */
[----:B------:R-:W-:Y:S01]  /*6ed0*/  FFMA R16, R49, R0, R16 ;  /* 0x0000000031107223 */ /* 0x000fe20000000010 */
[----:B------:R-:W-:Y:S01]  /*6ee0*/  LOP3.LUT R0, R69, 0xffff0000, RZ, 0xc0, !PT ;  /* 0xffff000045007812 */ /* 0x000fe200078ec0ff */
[----:B------:R-:W-:Y:S01]  /*6ef0*/  FMUL R18, R47, R22 ;  /* 0x000000162f127220 */ /* 0x000fe20000400000 */
[----:B------:R-:W-:Y:S01]  /*6f00*/  F2FP.BF16.F32.PACK_AB R11, R19, R14 ;  /* 0x0000000e130b723e */ /* 0x000fe200000010ff */
[----:B------:R-:W-:Y:S01]  /*6f10*/  FMUL R23, R47, R23 ;  /* 0x000000172f177220 */ /* 0x000fe20000400000 */
[C---:B------:R-:W-:Y:S01]  /*6f20*/  FFMA R17, R49.reuse, R2, R17 ;  /* 0x0000000231117223 */ /* 0x040fe20000000011 */
[C---:B------:R-:W-:Y:S01]  /*6f30*/  SHF.L.U32 R2, R70.reuse, 0x10, RZ ;  /* 0x0000001046027819 */ /* 0x040fe200000006ff */
[----:B------:R-:W-:Y:S01]  /*6f40*/  FFMA R18, R49, R3, R18 ;  /* 0x0000000331127223 */ /* 0x000fe20000000012 */
[----:B------:R-:W-:Y:S01]  /*6f50*/  SHF.L.U32 R3, R71, 0x10, RZ ;  /* 0x0000001047037819 */ /* 0x000fe200000006ff */
[----:B------:R1:W-:Y:S01]  /*6f60*/  STS.128 [R99+0x2010], R8 ;  /* 0x0020100863007388 */ /* 0x0003e20000000c00 */
[----:B------:R-:W-:Y:S01]  /*6f70*/  F2FP.BF16.F32.PACK_AB R16, R17, R16 ;  /* 0x000000101110723e */ /* 0x000fe200000010ff */
[----:B------:R-:W-:Y:S01]  /*6f80*/  FFMA R23, R49, R0, R23 ;  /* 0x0000000031177223 */ /* 0x000fe20000000017 */
[----:B------:R-:W-:Y:S01]  /*6f90*/  LOP3.LUT R0, R70, 0xffff0000, RZ, 0xc0, !PT ;  /* 0xffff000046007812 */ /* 0x000fe200078ec0ff */
[C---:B------:R-:W-:Y:S01]  /*6fa0*/  FMUL R21, R47.reuse, R25 ;  /* 0x000000192f157220 */ /* 0x040fe20000400000 */
[----:B------:R-:W-:Y:S01]  /*6fb0*/  FMUL R22, R47, R26 ;  /* 0x0000001a2f167220 */ /* 0x000fe20000400000 */
[C---:B------:R-:W-:Y:S01]  /*6fc0*/  FFMA R20, R49.reuse, R2, R20 ;  /* 0x0000000231147223 */ /* 0x040fe20000000014 */
[C---:B------:R-:W-:Y:S01]  /*6fd0*/  SHF.L.U32 R2, R76.reuse, 0x10, RZ ;  /* 0x000000104c027819 */ /* 0x040fe200000006ff */
[----:B------:R-:W-:Y:S01]  /*6fe0*/  FFMA R21, R49, R0, R21 ;  /* 0x0000000031157223 */ /* 0x000fe20000000015 */
[----:B------:R-:W-:Y:S01]  /*6ff0*/  LOP3.LUT R0, R71, 0xffff0000, RZ, 0xc0, !PT ;  /* 0xffff000047007812 */ /* 0x000fe200078ec0ff */
[----:B------:R-:W-:Y:S01]  /*7000*/  FFMA R22, R49, R3, R22 ;  /* 0x0000000331167223 */ /* 0x000fe20000000016 */
[C---:B------:R-:W-:Y:S01]  /*7010*/  FMUL R27, R47.reuse, R27 ;  /* 0x0000001b2f1b7220 */ /* 0x040fe20000400000 */
[----:B------:R-:W-:Y:S01]  /*7020*/  LOP3.LUT R3, R76, 0xffff0000, RZ, 0xc0, !PT ;  /* 0xffff00004c037812 */ /* 0x000fe200078ec0ff */
[C---:B------:R-:W-:Y:S01]  /*7030*/  FMUL R25, R47.reuse, R29 ;  /* 0x0000001d2f197220 */ /* 0x040fe20000400000 */
[----:B------:R-:W-:Y:S01]  /*7040*/  FMUL R26, R47, R30 ;  /* 0x0000001e2f1a7220 */ /* 0x000fe20000400000 */
[C---:B------:R-:W-:Y:S01]  /*7050*/  FFMA R27, R49.reuse, R0, R27 ;  /* 0x00000000311b7223 */ /* 0x040fe2000000001b */
[----:B------:R-:W-:Y:S01]  /*7060*/  FFMA R24, R49, R2, R24 ;  /* 0x0000000231187223 */ /* 0x000fe20000000018 */
[----:B------:R-:W-:Y:S01]  /*7070*/  LOP3.LUT R0, R77, 0xffff0000, RZ, 0xc0, !PT ;  /* 0xffff00004d007812 */ /* 0x000fe200078ec0ff */
[----:B------:R-:W-:Y:S01]  /*7080*/  FFMA R25, R49, R3, R25 ;  /* 0x0000000331197223 */ /* 0x000fe20000000019 */
[----:B------:R-:W-:Y:S01]  /*7090*/  FMUL R31, R47, R31 ;  /* 0x0000001f2f1f7220 */ /* 0x000fe20000400000 */
[C---:B------:R-:W-:Y:S01]  /*70a0*/  SHF.L.U32 R2, R78.reuse, 0x10, RZ ;  /* 0x000000104e027819 */ /* 0x040fe200000006ff */
[----:B------:R-:W-:Y:S01]  /*70b0*/  FFMA R26, R49, R4, R26 ;  /* 0x00000004311a7223 */ /* 0x000fe2000000001a */
[----:B------:R-:W-:Y:S01]  /*70c0*/  LOP3.LUT R3, R78, 0xffff0000, RZ, 0xc0, !PT ;  /* 0xffff00004e037812 */ /* 0x000fe200078ec0ff */
[----:B------:R-:W-:Y:S01]  /*70d0*/  FMUL R29, R47, R33 ;  /* 0x000000212f1d7220 */ /* 0x000fe20000400000 */
[----:B------:R-:W-:Y:S01]  /*70e0*/  SHF.L.U32 R4, R79, 0x10, RZ ;  /* 0x000000104f047819 */ /* 0x000fe200000006ff */
[----:B------:R-:W-:Y:S01]  /*70f0*/  FMUL R30, R47, R34 ;  /* 0x000000222f1e7220 */ /* 0x000fe20000400000 */
[----:B------:R-:W-:Y:S01]  /*7100*/  F2FP.BF16.F32.PACK_AB R17, R23, R18 ;  /* 0x000000121711723e */ /* 0x000fe200000010ff */
[----:B------:R-:W-:Y:S01]  /*7110*/  FFMA R31, R49, R0, R31 ;  /* 0x00000000311f7223 */ /* 0x000fe2000000001f */
[----:B------:R-:W-:Y:S01]  /*7120*/  FMUL R35, R47, R35 ;  /* 0x000000232f237220 */ /* 0x000fe20000400000 */
[----:B------:R-:W-:Y:S01]  /*7130*/  F2FP.BF16.F32.PACK_AB R18, R21, R20 ;  /* 0x000000141512723e */ /* 0x000fe200000010ff */
[----:B------:R-:W-:Y:S01]  /*7140*/  FFMA R28, R49, R2, R28 ;  /* 0x00000002311c7223 */ /* 0x000fe2000000001c */
[----:B------:R-:W-:Y:S01]  /*7150*/  F2FP.BF16.F32.PACK_AB R19, R27, R22 ;  /* 0x000000161b13723e */ /* 0x000fe200000010ff */
[C---:B------:R-:W-:Y:S01]  /*7160*/  FFMA R29, R49.reuse, R3, R29 ;  /* 0x00000003311d7223 */ /* 0x040fe2000000001d */
[C---:B------:R-:W-:Y:S01]  /*7170*/  FFMA R30, R49.reuse, R4, R30 ;  /* 0x00000004311e7223 */ /* 0x040fe2000000001e */
[----:B------:R-:W-:Y:S01]  /*7180*/  FFMA R35, R49, R5, R35 ;  /* 0x0000000531237223 */ /* 0x000fe20000000023 */
[----:B------:R-:W-:Y:S01]  /*7190*/  F2FP.BF16.F32.PACK_AB R24, R25, R24 ;  /* 0x000000181918723e */ /* 0x000fe200000010ff */
[----:B------:R1:W-:Y:S01]  /*71a0*/  STS.128 [R98+0x2020], R16 ;  /* 0x0020201062007388 */ /* 0x0003e20000000c00 */
[----:B------:R-:W-:Y:S02]  /*71b0*/  F2FP.BF16.F32.PACK_AB R25, R31, R26 ;  /* 0x0000001a1f19723e */ /* 0x000fe400000010ff */
[----:B------:R-:W-:Y:S02]  /*71c0*/  F2FP.BF16.F32.PACK_AB R26, R29, R28 ;  /* 0x0000001c1d1a723e */ /* 0x000fe400000010ff */
[----:B------:R-:W-:Y:S02]  /*71d0*/  F2FP.BF16.F32.PACK_AB R27, R35, R30 ;  /* 0x0000001e231b723e */ /* 0x000fe400000010ff */
[----:B------:R-:W-:Y:S02]  /*71e0*/  LEA R0, R65, UR48, 0x3 ;  /* 0x0000003041007c11 */ /* 0x000fe4000f8e18ff */
[----:B------:R-:W-:Y:S01]  /*71f0*/  @P6 SHF.L.U32 R2, R97, 0x1f, RZ ;  /* 0x0000001f61026819 */ /* 0x000fe200000006ff */
        /* <DEDUP_REMOVED lines=9> */
[----:B------:R-:W-:Y:S02]  /*7290*/  UIADD3 UR8, UP0, UPT, UR52, 0x680, URZ ;  /* 0x0000068034087890 */ /* 0x000fe4000ff1e0ff */
[----:B------:R-:W-:Y:S02]  /*72a0*/  UIADD3 UR5, UPT, UPT, UR41, 0x20, URZ ;  /* 0x0000002029057890 */ /* 0x000fe4000fffe0ff */
[----:B------:R-:W-:Y:S02]  /*72b0*/  UIADD3 UR4, UPT, UPT, UR48, 0x2200, URZ ;  /* 0x0000220030047890 */ /* 0x000fe4000fffe0ff */
[----:B------:R-:W-:Y:S01]  /*72c0*/  UIADD3.X UR9, UPT, UPT, URZ, UR53, URZ, UP0, !UPT ;  /* 0x00000035ff097290 */ /* 0x000fe200087fe4ff */
[----:B------:R-:W-:Y:S01]  /*72d0*/  UMOV UR6, UR42 ;  /* 0x0000002a00067c82 */ /* 0x000fe20008000000 */
[----:B------:R-:W-:Y:S07]  /*72e0*/  UMOV UR7, UR36 ;  /* 0x0000002400077c82 */ /* 0x000fee0008000000 */
[----:B------:R2:W-:Y:S01]  /*72f0*/  UTMASTG.3D [UR4], [UR8] ;  /* 0x00000004080073b5 */ /* 0x0005e20008010000 */
[----:B------:R0:W-:Y:S01]  /*7300*/  UTMACMDFLUSH ;  /* 0x00000000000079b7 */ /* 0x0001e20000000000 */
[----:B--2---:R-:W-:Y:S04]  /*7310*/  DEPBAR.LE SB0, 0x1 ;  /* 0x000080400000791a */ /* 0x004fe80000000000 */
.L_x_107:
[----:B------:R-:W-:Y:S05]  /*7320*/  BSYNC.RECONVERGENT B0 ;  /* 0x0000000000007941 */ /* 0x000fea0003800200 */
.L_x_106:
[----:B------:R-:W-:Y:S01]  /*7330*/  BAR.SYNC.DEFER_BLOCKING 0x1, 0x80 ;  /* 0x0042000000007b1d */ /* 0x000fe20000010000 */
[----:B------:R-:W-:Y:S04]  /*7340*/  UIADD3 UR40, UPT, UPT, UR51, 0x1, URZ ;  /* 0x0000000133287890 */ /* 0x000fe8000fffe0ff */
[----:B------:R-:W-:Y:S04]  /*7350*/  UISETP.NE.AND UP0, UPT, UR40, 0x4, UPT ;  /* 0x000000042800788c */ /* 0x000fe8000bf05270 */
[----:B------:R-:W-:Y:S01]  /*7360*/  USEL UR40, UR40, URZ, UP0 ;  /* 0x000000ff28287287 */ /* 0x000fe20008000000 */
[----:B------:R2:W-:Y:S01]  /*7370*/  @P6 SYNCS.ARRIVE.TRANS64.RED.A1T0 RZ, [R72+URZ], RZ ;  /* 0x000000ff48ff69a7 */ /* 0x0005e200081004ff */
[----:B------:R-:W-:Y:S01]  /*7380*/  BSSY B1, `(.L_x_108) ;  /* 0x0000017000017945 */ /* 0x000fe20003800000 */
[----:B------:R-:W4:Y:S02]  /*7390*/  @P6 SYNCS.PHASECHK.TRANS64.TRYWAIT P0, [R0+URZ+0x30], R2 ;  /* 0x00003002000065a7 */ /* 0x000f2400080011ff */
[----:B----4-:R-:W-:Y:S01]  /*73a0*/  @P6 SEL R66, RZ, 0x1, !P0 ;  /* 0x00000001ff426807 */ /* 0x010fe20004000000 */
[----:B--2---:R-:W-:Y:S06]  /*73b0*/  @!P6 BRA `(.L_x_109) ;  /* 0x00000000004ce947 */ /* 0x004fec0003800000 */
        /* <DEDUP_REMOVED lines=9> */
[----:B------:R-:W-:Y:S04]  /*7450*/  SHF.L.U32 R6, R97, 0x1f, RZ ;  /* 0x0000001f61067819 */ /* 0x000fe800000006ff */
[----:B------:R-:W2:Y:S02]  /*7460*/  SYNCS.PHASECHK.TRANS64.TRYWAIT P0, [R0+URZ+0x30], R6 ;  /* 0x00003006000075a7 */ /* 0x000ea400080011ff */
[----:B--2---:R-:W-:Y:S05]  /*7470*/  @!P0 BRA `(.L_x_112) ;  /* 0x00000024004c8947 */ /* 0x004fea0003800000 */
.L_x_111:
[----:B------:R-:W-:Y:S05]  /*7480*/  BSYNC B0 ;  /* 0x0000000000007941 */ /* 0x000fea0003800000 */
.L_x_110:
[----:B------:R-:W-:Y:S02]  /*7490*/  ISETP.NE.AND P0, PT, R67, RZ, PT ;  /* 0x000000ff4300720c */ /* 0x000fe40003f05270 */
[----:B------:R-:W-:Y:S11]  /*74a0*/  IADD3 R65, PT, PT, R65, 0x1, RZ ;  /* 0x0000000141417810 */ /* 0x000ff60007ffe0ff */
[----:B------:R4:W1:Y:S04]  /*74b0*/  @P0 LDS.128 R56, [R5] ;  /* 0x0000000005380984 */ /* 0x0008680000000c00 */
[----:B------:R4:W1:Y:S04]  /*74c0*/  @P0 LDS.128 R60, [R4+0x10] ;  /* 0x00001000043c0984 */ /* 0x0008680000000c00 */
[----:B------:R4:W1:Y:S04]  /*74d0*/  @P0 LDS.128 R68, [R3+0x20] ;  /* 0x0000200003440984 */ /* 0x0008680000000c00 */
[----:B------:R4:W1:Y:S02]  /*74e0*/  @P0 LDS.128 R76, [R2+0x30] ;  /* 0x00003000024c0984 */ /* 0x0008640000000c00 */
.L_x_109:
[----:B------:R-:W-:Y:S05]  /*74f0*/  BSYNC B1 ;  /* 0x0000000000017941 */ /* 0x000fea0003800000 */
.L_x_108:
        /* <DEDUP_REMOVED lines=21> */
.L_x_113:
        /* <DEDUP_REMOVED lines=146> */
.L_x_115:
[----:B------:R-:W-:Y:S05]  /*7f70*/  BSYNC.RECONVERGENT B0 ;  /* 0x0000000000007941 */ /* 0x000fea0003800200 */
.L_x_114:
        /* <DEDUP_REMOVED lines=21> */
.L_x_119:
[----:B------:R-:W-:Y:S05]  /*80d0*/  BSYNC B0 ;  /* 0x0000000000007941 */ /* 0x000fea0003800000 */
.L_x_118:
[----:B------:R-:W-:Y:S11]  /*80e0*/  ISETP.NE.AND P0, PT, R67, RZ, PT ;  /* 0x000000ff4300720c */ /* 0x000ff60003f05270 */
[----:B------:R-:W-:Y:S02]  /*80f0*/  @!UPT UIADD3 URZ, UPT, UPT, URZ, URZ, URZ ;  /* 0x000000fffffff290 */ /* 0x000fe4000fffe0ff */
[----:B------:R4:W1:Y:S04]  /*8100*/  @P0 LDS.128 R56, [R4] ;  /* 0x0000000004380984 */ /* 0x0008680000000c00 */
[----:B------:R4:W1:Y:S04]  /*8110*/  @P0 LDS.128 R60, [R3+0x10] ;  /* 0x00001000033c0984 */ /* 0x0008680000000c00 */
[----:B------:R4:W1:Y:S04]  /*8120*/  @P0 LDS.128 R68, [R2+0x20] ;  /* 0x0000200002440984 */ /* 0x0008680000000c00 */
[----:B------:R4:W1:Y:S02]  /*8130*/  @P0 LDS.128 R76, [R65+0x30] ;  /* 0x00003000414c0984 */ /* 0x0008640000000c00 */
.L_x_117:
[----:B------:R-:W-:Y:S05]  /*8140*/  BSYNC B1 ;  /* 0x0000000000017941 */ /* 0x000fea0003800000 */
.L_x_116:
        /* <DEDUP_REMOVED lines=21> */
.L_x_121:
[----:B------:R-:W-:Y:S01]  /*82a0*/  ISETP.NE.AND P0, PT, R102, RZ, PT ;  /* 0x000000ff6600720c */ /* 0x000fe20003f05270 */
[----:B------:R-:W-:Y:S05]  /*82b0*/  WARPSYNC.ALL ;  /* 0x0000000000007948 */ /* 0x000fea0003800000 */
[----:B------:R-:W-:Y:S01]  /*82c0*/  R2UR UR4, R48 ;  /* 0x00000000300472ca */ /* 0x000fe200000e0000 */
[----:B------:R-:W-:Y:S01]  /*82d0*/  BSSY.RECONVERGENT B0, `(.L_x_122) ;  /* 0x000008c000007945 */ /* 0x000fe20003800200 */
[----:B------:R-:W-:Y:S02]  /*82e0*/  R2UR UR5, R64 ;  /* 0x00000000400572ca */ /* 0x000fe400000e0000 */
[C---:B-1----:R-:W-:Y:S02]  /*82f0*/  SHF.L.U32 R0, R56.reuse, 0x10, RZ ;  /* 0x0000001038007819 */ /* 0x042fe400000006ff */
[----:B----4-:R-:W-:Y:S02]  /*8300*/  LOP3.LUT R2, R56, 0xffff0000, RZ, 0xc0, !PT ;  /* 0xffff000038027812 */ /* 0x010fe400078ec0ff */
[C---:B------:R-:W-:Y:S02]  /*8310*/  SHF.L.U32 R3, R57.reuse, 0x10, RZ ;  /* 0x0000001039037819 */ /* 0x040fe400000006ff */
[----:B------:R-:W-:Y:S02]  /*8320*/  LOP3.LUT R48, R57, 0xffff0000, RZ, 0xc0, !PT ;  /* 0xffff000039307812 */ /* 0x000fe400078ec0ff */
[C---:B------:R-:W-:Y:S01]  /*8330*/  SHF.L.U32 R50, R58.reuse, 0x10, RZ ;  /* 0x000000103a327819 */ /* 0x040fe200000006ff */
[----:B------:R-:W1:Y:S01]  /*8340*/  LDTM.x32 R4, tmem[UR4+0x60] ;  /* 0x00006004000479ee */ /* 0x000e6200082c0000 */
[----:B------:R-:W-:Y:S01]  /*8350*/  LOP3.LUT R51, R58, 0xffff0000, RZ, 0xc0, !PT ;  /* 0xffff00003a337812 */ /* 0x000fe200078ec0ff */
[----:B------:R-:W-:Y:S01]  /*8360*/  NOP ;  /* 0x0000000000007918 */ /* 0x000fe20000000000 */
[C---:B------:R-:W-:Y:S01]  /*8370*/  SHF.L.U32 R52, R59.reuse, 0x10, RZ ;  /* 0x000000103b347819 */ /* 0x040fe200000006ff */
[----:B------:R-:W-:Y:S01]  /*8380*/  UIADD3 UR5, UPT, UPT, UR5, 0xc0, URZ ;  /* 0x000000c005057890 */ /* 0x000fe2000fffe0ff */
[----:B------:R-:W-:Y:S02]  /*8390*/  LOP3.LUT R53, R59, 0xffff0000, RZ, 0xc0, !PT ;  /* 0xffff00003b357812 */ /* 0x000fe400078ec0ff */
[C---:B------:R-:W-:Y:S01]  /*83a0*/  SHF.L.U32 R54, R60.reuse, 0x10, RZ ;  /* 0x000000103c367819 */ /* 0x040fe200000006ff */
[----:B------:R-:W-:Y:S01]  /*83b0*/  UPRMT UR5, UR37, 0x654, UR5 ;  /* 0x0000065425057896 */ /* 0x000fe20008000005 */
[----:B------:R-:W-:Y:S02]  /*83c0*/  LOP3.LUT R55, R60, 0xffff0000, RZ, 0xc0, !PT ;  /* 0xffff00003c377812 */ /* 0x000fe400078ec0ff */
[C---:B------:R-:W-:Y:S02]  /*83d0*/  SHF.L.U32 R56, R61.reuse, 0x10, RZ ;  /* 0x000000103d387819 */ /* 0x040fe400000006ff */
[----:B------:R-:W-:Y:S02]  /*83e0*/  LOP3.LUT R57, R61, 0xffff0000, RZ, 0xc0, !PT ;  /* 0xffff00003d397812 */ /* 0x000fe400078ec0ff */
[C---:B------:R-:W-:Y:S02]  /*83f0*/  SHF.L.U32 R58, R62.reuse, 0x10, RZ ;  /* 0x000000103e3a7819 */ /* 0x040fe400000006ff */
[----:B------:R-:W-:Y:S01]  /*8400*/  LOP3.LUT R59, R62, 0xffff0000, RZ, 0xc0, !PT ;  /* 0xffff00003e3b7812 */ /* 0x000fe200078ec0ff */
[----:B-1----:R-:W-:Y:S01]  /*8410*/  SYNCS.ARRIVE.TRANS64.RED.A1T0 RZ, [UR5], RZ ;  /* 0x000000ffffff79a7 */ /* 0x002fe20008100405 */
[C---:B------:R-:W-:Y:S02]  /*8420*/  SHF.L.U32 R60, R63.reuse, 0x10, RZ ;  /* 0x000000103f3c7819 */ /* 0x040fe400000006ff */
[----:B------:R-:W-:Y:S02]  /*8430*/  LOP3.LUT R61, R63, 0xffff0000, RZ, 0xc0, !PT ;  /* 0xffff00003f3d7812 */ /* 0x000fe400078ec0ff */
[C---:B------:R-:W-:Y:S01]  /*8440*/  SHF.L.U32 R62, R68.reuse, 0x10, RZ ;  /* 0x00000010443e7819 */ /* 0x040fe200000006ff */
[C---:B------:R-:W-:Y:S01]  /*8450*/  FMUL R4, R47.reuse, R4 ;  /* 0x000000042f047220 */ /* 0x040fe20000400000 */
[C---:B------:R-:W-:Y:S01]  /*8460*/  FMUL R5, R47.reuse, R5 ;  /* 0x000000052f057220 */ /* 0x040fe20000400000 */
[----:B------:R-:W-:Y:S01]  /*8470*/  FMUL R6, R47, R6 ;  /* 0x000000062f067220 */ /* 0x000fe20000400000 */
[----:B------:R-:W-:Y:S01]  /*8480*/  LOP3.LUT R63, R68, 0xffff0000, RZ, 0xc0, !PT ;  /* 0xffff0000443f7812 */ /* 0x000fe200078ec0ff */
[C---:B------:R-:W-:Y:S01]  /*8490*/  FFMA R4, R49.reuse, R0, R4 ;  /* 0x0000000031047223 */ /* 0x040fe20000000004 */
[----:B------:R-:W-:Y:S01]  /*84a0*/  FFMA R5, R49, R2, R5 ;  /* 0x0000000231057223 */ /* 0x000fe20000000005 */
[----:B------:R-:W-:Y:S01]  /*84b0*/  SHF.L.U32 R64, R69, 0x10, RZ ;  /* 0x0000001045407819 */ /* 0x000fe200000006ff */
[----:B------:R-:W-:Y:S01]  /*84c0*/  FFMA R6, R49, R3, R6 ;  /* 0x0000000331067223 */ /* 0x000fe20000000006 */
[----:B------:R-:W-:Y:S01]  /*84d0*/  FMUL R7, R47, R7 ;  /* 0x000000072f077220 */ /* 0x000fe20000400000 */
[----:B------:R-:W-:Y:S01]  /*84e0*/  LOP3.LUT R65, R69, 0xffff0000, RZ, 0xc0, !PT ;  /* 0xffff000045417812 */ /* 0x000fe200078ec0ff */
[----:B------:R-:W-:Y:S01]  /*84f0*/  FMUL R8, R47, R8 ;  /* 0x000000082f087220 */ /* 0x000fe20000400000 */
[----:B------:R-:W-:Y:S01]  /*8500*/  F2FP.BF16.F32.PACK_AB R4, R5, R4 ;  /* 0x000000040504723e */ /* 0x000fe200000010ff */
[----:B------:R-:W-:Y:S01]  /*8510*/  FFMA R7, R49, R48, R7 ;  /* 0x0000003031077223 */ /* 0x000fe20000000007 */
[----:B------:R-:W-:Y:S01]  /*8520*/  FMUL R9, R47, R9 ;  /* 0x000000092f097220 */ /* 0x000fe20000400000 */
[----:B------:R-:W-:Y:S01]  /*8530*/  FFMA R8, R49, R50, R8 ;  /* 0x0000003231087223 */ /* 0x000fe20000000008 */
[C---:B------:R-:W-:Y:S01]  /*8540*/  SHF.L.U32 R66, R70.reuse, 0x10, RZ ;  /* 0x0000001046427819 */ /* 0x040fe200000006ff */
[----:B------:R-:W-:Y:S01]  /*8550*/  FMUL R0, R47, R10 ;  /* 0x0000000a2f007220 */ /* 0x000fe20000400000 */
[----:B------:R-:W-:Y:S01]  /*8560*/  F2FP.BF16.F32.PACK_AB R5, R7, R6 ;  /* 0x000000060705723e */ /* 0x000fe200000010ff */
[----:B------:R-:W-:Y:S01]  /*8570*/  FFMA R9, R49, R51, R9 ;  /* 0x0000003331097223 */ /* 0x000fe20000000009 */
[----:B------:R-:W-:Y:S01]  /*8580*/  FMUL R2, R47, R11 ;  /* 0x0000000b2f027220 */ /* 0x000fe20000400000 */
[----:B------:R-:W-:Y:S01]  /*8590*/  FFMA R0, R49, R52, R0 ;  /* 0x0000003431007223 */ /* 0x000fe20000000000 */
[----:B------:R-:W-:Y:S01]  /*85a0*/  LOP3.LUT R67, R70, 0xffff0000, RZ, 0xc0, !PT ;  /* 0xffff000046437812 */ /* 0x000fe200078ec0ff */
[----:B------:R-:W-:Y:S01]  /*85b0*/  FMUL R3, R47, R12 ;  /* 0x0000000c2f037220 */ /* 0x000fe20000400000 */
[----:B------:R-:W-:Y:S01]  /*85c0*/  F2FP.BF16.F32.PACK_AB R6, R9, R8 ;  /* 0x000000080906723e */ /* 0x000fe200000010ff */
[----:B------:R-:W-:Y:S01]  /*85d0*/  FFMA R2, R49, R53, R2 ;  /* 0x0000003531027223 */ /* 0x000fe20000000002 */
[----:B------:R-:W-:Y:S01]  /*85e0*/  FMUL R10, R47, R13 ;  /* 0x0000000d2f0a7220 */ /* 0x000fe20000400000 */
[----:B------:R-:W-:Y:S01]  /*85f0*/  FFMA R3, R49, R54, R3 ;  /* 0x0000003631037223 */ /* 0x000fe20000000003 */
[----:B------:R-:W-:Y:S01]  /*8600*/  SHF.L.U32 R68, R71, 0x10, RZ ;  /* 0x0000001047447819 */ /* 0x000fe200000006ff */
[----:B------:R-:W-:Y:S01]  /*8610*/  FMUL R11, R47, R14 ;  /* 0x0000000e2f0b7220 */ /* 0x000fe20000400000 */
[----:B------:R-:W-:Y:S01]  /*8620*/  F2FP.BF16.F32.PACK_AB R7, R2, R0 ;  /* 0x000000000207723e */ /* 0x000fe200000010ff */
[----:B------:R-:W-:Y:S01]  /*8630*/  FFMA R10, R49, R55, R10 ;  /* 0x00000037310a7223 */ /* 0x000fe2000000000a */
[C---:B------:R-:W-:Y:S01]  /*8640*/  FMUL R15, R47.reuse, R15 ;  /* 0x0000000f2f0f7220 */ /* 0x040fe20000400000 */
[C---:B------:R-:W-:Y:S01]  /*8650*/  FMUL R12, R47.reuse, R16 ;  /* 0x000000102f0c7220 */ /* 0x040fe20000400000 */
[----:B------:R-:W-:Y:S01]  /*8660*/  FMUL R13, R47, R17 ;  /* 0x000000112f0d7220 */ /* 0x000fe20000400000 */
[----:B------:R1:W-:Y:S01]  /*8670*/  STS.128 [R100+0x6000], R4 ;  /* 0x0060000464007388 */ /* 0x0003e20000000c00 */
[----:B------:R-:W-:Y:S01]  /*8680*/  LOP3.LUT R69, R71, 0xffff0000, RZ, 0xc0, !PT ;  /* 0xffff000047457812 */ /* 0x000fe200078ec0ff */
[C---:B------:R-:W-:Y:S01]  /*8690*/  FFMA R11, R49.reuse, R56, R11 ;  /* 0x00000038310b7223 */ /* 0x040fe2000000000b */
[----:B------:R-:W-:Y:S01]  /*86a0*/  SHF.L.U32 R70, R76, 0x10, RZ ;  /* 0x000000104c467819 */ /* 0x000fe200000006ff */
[C---:B------:R-:W-:Y:S01]  /*86b0*/  FFMA R15, R49.reuse, R57, R15 ;  /* 0x00000039310f7223 */ /* 0x040fe2000000000f */
[----:B------:R-:W-:Y:S01]  /*86c0*/  F2FP.BF16.F32.PACK_AB R8, R10, R3 ;  /* 0x000000030a08723e */ /* 0x000fe200000010ff */
[C---:B------:R-:W-:Y:S01]  /*86d0*/  FFMA R12, R49.reuse, R58, R12 ;  /* 0x0000003a310c7223 */ /* 0x040fe2000000000c */
[----:B------:R-:W-:Y:S01]  /*86e0*/  FFMA R13, R49, R59, R13 ;  /* 0x0000003b310d7223 */ /* 0x000fe2000000000d */
[C---:B------:R-:W-:Y:S01]  /*86f0*/  FMUL R14, R47.reuse, R18 ;  /* 0x000000122f0e7220 */ /* 0x040fe20000400000 */
[C---:B------:R-:W-:Y:S01]  /*8700*/  FMUL R19, R47.reuse, R19 ;  /* 0x000000132f137220 */ /* 0x040fe20000400000 */
[C---:B------:R-:W-:Y:S01]  /*8710*/  FMUL R16, R47.reuse, R20 ;  /* 0x000000142f107220 */ /* 0x040fe20000400000 */
[----:B------:R-:W-:Y:S01]  /*8720*/  FMUL R17, R47, R21 ;  /* 0x000000152f117220 */ /* 0x000fe20000400000 */
[----:B------:R-:W-:Y:S01]  /*8730*/  FFMA R14, R49, R60, R14 ;  /* 0x0000003c310e7223 */ /* 0x000fe2000000000e */
        /* <DEDUP_REMOVED lines=9> */
[----:B------:R-:W-:Y:S01]  /*87d0*/  F2FP.BF16.F32.PACK_AB R9, R15, R11 ;  /* 0x0000000b0f09723e */ /* 0x000fe200000010ff */
[----:B------:R-:W-:Y:S01]  /*87e0*/  FFMA R23, R49, R65, R23 ;  /* 0x0000004131177223 */ /* 0x000fe20000000017 */
[----:B------:R-:W-:Y:S01]  /*87f0*/  FMUL R27, R47, R27 ;  /* 0x0000001b2f1b7220 */ /* 0x000fe20000400000 */
[----:B------:R-:W-:Y:S01]  /*8800*/  F2FP.BF16.F32.PACK_AB R10, R13, R12 ;  /* 0x0000000c0d0a723e */ /* 0x000fe200000010ff */
[----:B------:R-:W-:Y:S01]  /*8810*/  FFMA R20, R49, R66, R20 ;  /* 0x0000004231147223 */ /* 0x000fe20000000014 */
[----:B------:R-:W-:Y:S01]  /*8820*/  F2FP.BF16.F32.PACK_AB R11, R19, R14 ;  /* 0x0000000e130b723e */ /* 0x000fe200000010ff */
[----:B------:R-:W-:Y:S01]  /*8830*/  FMUL R24, R47, R28 ;  /* 0x0000001c2f187220 */ /* 0x000fe20000400000 */
[----:B------:R-:W-:Y:S01]  /*8840*/  LOP3.LUT R71, R76, 0xffff0000, RZ, 0xc0, !PT ;  /* 0xffff00004c477812 */ /* 0x000fe200078ec0ff */
[----:B------:R-:W-:Y:S01]  /*8850*/  FFMA R21, R49, R67, R21 ;  /* 0x0000004331157223 */ /* 0x000fe20000000015 */
[----:B------:R-:W-:Y:S01]  /*8860*/  SHF.L.U32 R72, R77, 0x10, RZ ;  /* 0x000000104d487819 */ /* 0x000fe200000006ff */
[----:B------:R1:W-:Y:S01]  /*8870*/  STS.128 [R99+0x6010], R8 ;  /* 0x0060100863007388 */ /* 0x0003e20000000c00 */
[----:B------:R-:W-:Y:S01]  /*8880*/  FMUL R25, R47, R29 ;  /* 0x0000001d2f197220 */ /* 0x000fe20000400000 */
[----:B------:R-:W-:Y:S01]  /*8890*/  FFMA R22, R49, R68, R22 ;  /* 0x0000004431167223 */ /* 0x000fe20000000016 */
[----:B------:R-:W-:Y:S01]  /*88a0*/  LOP3.LUT R73, R77, 0xffff0000, RZ, 0xc0, !PT ;  /* 0xffff00004d497812 */ /* 0x000fe200078ec0ff */
[----:B------:R-:W-:Y:S01]  /*88b0*/  FMUL R26, R47, R30 ;  /* 0x0000001e2f1a7220 */ /* 0x000fe20000400000 */
[----:B------:R-:W-:Y:S01]  /*88c0*/  FFMA R27, R49, R69, R27 ;  /* 0x00000045311b7223 */ /* 0x000fe2000000001b */
[C---:B------:R-:W-:Y:S01]  /*88d0*/  SHF.L.U32 R74, R78.reuse, 0x10, RZ ;  /* 0x000000104e4a7819 */ /* 0x040fe200000006ff */
[----:B------:R-:W-:Y:S01]  /*88e0*/  FMUL R31, R47, R31 ;  /* 0x0000001f2f1f7220 */ /* 0x000fe20000400000 */
[----:B------:R-:W-:Y:S01]  /*88f0*/  FFMA R24, R49, R70, R24 ;  /* 0x0000004631187223 */ /* 0x000fe20000000018 */
[----:B------:R-:W-:Y:S01]  /*8900*/  LOP3.LUT R75, R78, 0xffff0000, RZ, 0xc0, !PT ;  /* 0xffff00004e4b7812 */ /* 0x000fe200078ec0ff */
[----:B------:R-:W-:Y:S01]  /*8910*/  FMUL R28, R47, R32 ;  /* 0x000000202f1c7220 */ /* 0x000fe20000400000 */
[----:B------:R-:W-:Y:S01]  /*8920*/  FFMA R25, R49, R71, R25 ;  /* 0x0000004731197223 */ /* 0x000fe20000000019 */
[----:B------:R-:W-:Y:S01]  /*8930*/  SHF.L.U32 R76, R79, 0x10, RZ ;  /* 0x000000104f4c7819 */ /* 0x000fe200000006ff */
[----:B------:R-:W-:Y:S01]  /*8940*/  FMUL R29, R47, R33 ;  /* 0x000000212f1d7220 */ /* 0x000fe20000400000 */
[----:B------:R-:W-:Y:S01]  /*8950*/  F2FP.BF16.F32.PACK_AB R16, R17, R16 ;  /* 0x000000101110723e */ /* 0x000fe200000010ff */
[----:B------:R-:W-:Y:S01]  /*8960*/  FFMA R26, R49, R72, R26 ;  /* 0x00000048311a7223 */ /* 0x000fe2000000001a */
[----:B------:R-:W-:Y:S01]  /*8970*/  LOP3.LUT R77, R79, 0xffff0000, RZ, 0xc0, !PT ;  /* 0xffff00004f4d7812 */ /* 0x000fe200078ec0ff */
        /* <DEDUP_REMOVED lines=33> */
.L_x_123:
[----:B------:R-:W-:Y:S05]  /*8b90*/  BSYNC.RECONVERGENT B0 ;  /* 0x0000000000007941 */ /* 0x000fea0003800200 */
.L_x_122:
[----:B------:R-:W-:Y:S01]  /*8ba0*/  BAR.SYNC.DEFER_BLOCKING 0x1, 0x80 ;  /* 0x0042000000007b1d */ /* 0x000fe20000010000 */
[----:B------:R-:W-:Y:S01]  /*8bb0*/  UISETP.NE.AND UP0, UPT, UR49, -0x4, UPT ;  /* 0xfffffffc3100788c */ /* 0x000fe2000bf05270 */
[----:B------:R-:W-:Y:S08]  /*8bc0*/  IADD3 R45, PT, PT, R45, 0x1, RZ ;  /* 0x000000012d2d7810 */ /* 0x000ff00007ffe0ff */
[----:B------:R-:W-:Y:S05]  /*8bd0*/  BRA.U !UP0, `(.L_x_124) ;  /* 0x0000000108287547 */ /* 0x000fea000b800000 */
[----:B------:R-:W-:Y:S01]  /*8be0*/  ISETP.NE.AND P0, PT, R107, RZ, PT ;  /* 0x000000ff6b00720c */ /* 0x000fe20003f05270 */
[----:B------:R-:W-:Y:S01]  /*8bf0*/  IMAD.U32 R2, RZ, RZ, UR51 ;  /* 0x00000033ff027e24 */ /* 0x000fe2000f8e00ff */
[----:B------:R-:W-:Y:S01]  /*8c00*/  UIADD3 UR51, UPT, UPT, UR51, 0x1, URZ ;  /* 0x0000000133337890 */ /* 0x000fe2000fffe0ff */
[----:B------:R-:W-:Y:S03]  /*8c10*/  IMAD.U32 R0, RZ, RZ, UR37 ;  /* 0x00000025ff007e24 */ /* 0x000fe6000f8e00ff */
[----:B------:R-:W-:Y:S04]  /*8c20*/  UISETP.NE.AND UP0, UPT, UR51, 0x4, UPT ;  /* 0x000000043300788c */ /* 0x000fe8000bf05270 */
[----:B------:R-:W-:Y:S03]  /*8c30*/  USEL UR51, UR51, URZ, UP0 ;  /* 0x000000ff33337287 */ /* 0x000fe60008000000 */
[----:B------:R-:W-:Y:S05]  /*8c40*/  @P0 LEA R2, R2, UR48, 0x3 ;  /* 0x0000003002020c11 */ /* 0x000fea000f8e18ff */
[----:B------:R-:W-:Y:S05]  /*8c50*/  @P0 VIADD R2, R2, 0x50 ;  /* 0x0000005002020836 */ /* 0x000fea0000000000 */
[----:B------:R-:W-:Y:S04]  /*8c60*/  @P0 PRMT R0, R0, 0x654, R2 ;  /* 0x0000065400000816 */ /* 0x000fe80000000002 */
[----:B------:R2:W-:Y:S03]  /*8c70*/  @P0 SYNCS.ARRIVE.TRANS64.RED.A1T0 RZ, [R0+URZ], RZ ;  /* 0x000000ff00ff09a7 */ /* 0x0005e600081004ff */
.L_x_124:
[----:B------:R-:W-:Y:S01]  /*8c80*/  ISETP.NE.AND P2, PT, R103, RZ, PT ;  /* 0x000000ff6700720c */ /* 0x000fe20003f45270 */
[----:B------:R-:W-:Y:S01]  /*8c90*/  UIADD3 UR49, UPT, UPT, UR49, 0x4, URZ ;  /* 0x0000000431317890 */ /* 0x000fe2000fffe0ff */
[----:B------:R-:W-:Y:S01]  /*8ca0*/  ISETP.NE.AND P0, PT, R105, 0x2, PT ;  /* 0x000000026900780c */ /* 0x000fe20003f05270 */
[----:B------:R-:W-:Y:S01]  /*8cb0*/  IMAD.IADD R14, R43, 0x1, R86 ;  /* 0x000000012b0e7824 */ /* 0x000fe200078e0256 */
[----:B------:R-:W-:Y:S01]  /*8cc0*/  ISETP.NE.AND P1, PT, R45, 0x4, PT ;  /* 0x000000042d00780c */ /* 0x000fe20003f25270 */
[----:B------:R-:W-:Y:S01]  /*8cd0*/  IMAD.IADD R15, R44, 0x1, R87 ;  /* 0x000000012c0f7824 */ /* 0x000fe200078e0257 */
[----:B------:R-:W-:Y:S02]  /*8ce0*/  SEL R2, RZ, 0x1, P0 ;  /* 0x00000001ff027807 */ /* 0x000fe40000000000 */
[----:B--2---:R-:W-:Y:S02]  /*8cf0*/  SEL R0, RZ, 0x1, P1 ;  /* 0x00000001ff007807 */ /* 0x004fe40000800000 */
[----:B------:R-:W-:Y:S02]  /*8d00*/  LOP3.LUT R95, R95, R2, RZ, 0x3c, !PT ;  /* 0x000000025f5f7212 */ /* 0x000fe400078e3cff */
[----:B------:R-:W-:Y:S02]  /*8d10*/  LOP3.LUT R96, R96, R0, RZ, 0x3c, !PT ;  /* 0x0000000060607212 */ /* 0x000fe400078e3cff */
[----:B------:R-:W-:Y:S02]  /*8d20*/  @P2 R2UR UR36, R94 ;  /* 0x000000005e2422ca */ /* 0x000fe400000e0000 */
[----:B------:R-:W-:Y:S02]  /*8d30*/  SEL R105, R105, RZ, P0 ;  /* 0x000000ff69697207 */ /* 0x000fe40000000000 */
[----:B------:R-:W-:Y:S01]  /*8d40*/  SEL R45, R45, RZ, P1 ;  /* 0x000000ff2d2d7207 */ /* 0x000fe20000800000 */
[----:B------:R-:W-:Y:S10]  /*8d50*/  @P2 BRA `(.L_x_125) ;  /* 0xffffffc000502947 */ /* 0x000ff4000383ffff */
[----:B------:R-:W-:-:S09]  /*8d60*/  UISETP.NE.AND UP0, UPT, UR50, URZ, UPT ;  /* 0x000000ff3200728c */ /* 0x000fd2000bf05270 */
[----:B------:R-:W-:Y:S05]  /*8d70*/  BRA.U !UP0, `(.L_x_126) ;  /* 0x0000000108487547 */ /* 0x000fea000b800000 */
[----:B------:R-:W2:Y:S02]  /*8d80*/  LDCU.64 UR4, c[0x0][0x890] ;  /* 0x00011200ff0477ac */ /* 0x000ea40008000a00 */
[----:B--2---:R-:W-:-:S04]  /*8d90*/  UISETP.NE.U32.AND UP0, UPT, UR4, URZ, UPT ;  /* 0x000000ff0400728c */ /* 0x004fc8000bf05070 */
[----:B------:R-:W-:-:S09]  /*8da0*/  UISETP.NE.AND.EX UP0, UPT, UR5, URZ, UPT, UP0 ;  /* 0x000000ff0500728c */ /* 0x000fd2000bf05300 */
[----:B------:R-:W-:Y:S05]  /*8db0*/  BRA.U UP0, `(.L_x_127) ;  /* 0x00000001000c7547 */ /* 0x000fea000b800000 */
[----:B------:R-:W-:-:S13]  /*8dc0*/  FSETP.NEU.AND P0, PT, R49, RZ, PT ;  /* 0x000000ff3100720b */ /* 0x000fda0003f0d000 */
[----:B------:R-:W-:Y:S05]  /*8dd0*/  @!P0 EXIT ;  /* 0x000000000000894d */ /* 0x000fea0003800000 */
[----:B------:R-:W-:Y:S05]  /*8de0*/  BRA `(.L_x_126) ;  /* 0x00000000002c7947 */ /* 0x000fea0003800000 */
.L_x_127:
[----:B------:R-:W-:Y:S01]  /*8df0*/  ISETP.NE.AND P0, PT, R104, RZ, PT ;  /* 0x000000ff6800720c */ /* 0x000fe20003f05270 */
[----:B------:R-:W-:-:S12]  /*8e00*/  BSSY.RECONVERGENT B0, `(.L_x_126) ;  /* 0x0000009000007945 */ /* 0x000fd80003800200 */
[----:B------:R-:W-:Y:S05]  /*8e10*/  @P0 BRA `(.L_x_128) ;  /* 0x0000000000140947 */ /* 0x000fea0003800000 */
[----:B------:R-:W2:Y:S02]  /*8e20*/  LDCU.64 UR4, c[0x0][0x888] ;  /* 0x00011100ff0477ac */ /* 0x000ea40008000a00 */
[----:B--2---:R-:W-:-:S04]  /*8e30*/  ISETP.NE.U32.AND P0, PT, RZ, UR4, PT ;  /* 0x00000004ff007c0c */ /* 0x004fc8000bf05070 */
[----:B------:R-:W-:-:S13]  /*8e40*/  ISETP.NE.AND.EX P0, PT, RZ, UR5, PT, P0 ;  /* 0x00000005ff007c0c */ /* 0x000fda000bf05300 */
[----:B------:R-:W-:Y:S05]  /*8e50*/  @!P0 EXIT ;  /* 0x000000000000894d */ /* 0x000fea0003800000 */
[----:B------:R-:W-:Y:S05]  /*8e60*/  BRA `(.L_x_129) ;  /* 0x0000000000087947 */ /* 0x000fea0003800000 */
.L_x_128:
[----:B------:R-:W-:-:S13]  /*8e70*/  FSETP.NEU.AND P0, PT, R49, RZ, PT ;  /* 0x000000ff3100720b */ /* 0x000fda0003f0d000 */
[----:B------:R-:W-:Y:S05]  /*8e80*/  @!P0 EXIT ;  /* 0x000000000000894d */ /* 0x000fea0003800000 */
.L_x_129:
[----:B------:R-:W-:Y:S05]  /*8e90*/  BSYNC.RECONVERGENT B0 ;  /* 0x0000000000007941 */ /* 0x000fea0003800200 */
.L_x_126:
[----:B------:R-:W-:Y:S01]  /*8ea0*/  ULEA UR4, UR51, UR48, 0x3 ;  /* 0x0000003033047291 */ /* 0x000fe2000f8e18ff */
[----:B------:R-:W-:-:S04]  /*8eb0*/  DEPBAR.LE SB0, 0x0 ;  /* 0x000080000000791a */ /* 0x000fc80000000000 */
[----:B------:R-:W-:-:S04]  /*8ec0*/  UIADD3 UR4, UPT, UPT, UR4, 0x50, URZ ;  /* 0x0000005004047890 */ /* 0x000fc8000fffe0ff */
[----:B------:R-:W-:-:S09]  /*8ed0*/  UPRMT UR4, UR37, 0x654, UR4 ;  /* 0x0000065425047896 */ /* 0x000fd20008000004 */
[----:B------:R-:W-:Y:S01]  /*8ee0*/  SYNCS.ARRIVE.TRANS64.RED.A1T0 RZ, [UR4], RZ ;  /* 0x000000ffffff79a7 */ /* 0x000fe20008100404 */
[----:B------:R-:W-:Y:S05]  /*8ef0*/  EXIT ;  /* 0x000000000000794d */ /* 0x000fea0003800000 */
.L_x_19:
[----:B--2---:R2:W1:Y:S02]  /*8f00*/  SYNCS.PHASECHK.TRANS64.TRYWAIT P0, [R2+URZ+0xf0], R3 ;  /* 0x0000f003020075a7 */ /* 0x00446400080011ff */
[----:B-1----:R-:W-:Y:S05]  /*8f10*/  @!P0 NANOSLEEP.SYNCS 0x989680 ;  /* 0x009896800000895d */ /* 0x002fea0003900000 */
[----:B------:R-:W1:Y:S02]  /*8f20*/  @!P0 SYNCS.PHASECHK.TRANS64 P0, [R2+URZ+0xf0], R3 ;  /* 0x0000f003020085a7 */ /* 0x000e6400080010ff */
[----:B-1----:R-:W-:Y:S05]  /*8f30*/  @!P0 BRA `(.L_x_19) ;  /* 0xfffffffc00f08947 */ /* 0x002fea000383ffff */
[----:B------:R-:W-:Y:S05]  /*8f40*/  BRA `(.L_x_130) ;  /* 0xffffff84009c7947 */ /* 0x000fea000383ffff */
.L_x_22:
[----:B-1----:R-:W-:-:S07]  /*8f50*/  MOV R2, UR33 ;  /* 0x0000002100027c02 */ /* 0x002fce0008000f00 */
.L_x_131:
[----:B-1----:R1:W2:Y:S02]  /*8f60*/  SYNCS.PHASECHK.TRANS64.TRYWAIT P0, [R2+URZ+0x18], R4 ;  /* 0x00001804020075a7 */ /* 0x0022a400080011ff */
[----:B--2---:R-:W-:Y:S05]  /*8f70*/  @!P0 NANOSLEEP.SYNCS 0x989680 ;  /* 0x009896800000895d */ /* 0x004fea0003900000 */
[----:B------:R-:W2:Y:S02]  /*8f80*/  @!P0 SYNCS.PHASECHK.TRANS64 P0, [R2+URZ+0x18], R4 ;  /* 0x00001804020085a7 */ /* 0x000ea400080010ff */
[----:B--2---:R-:W-:Y:S05]  /*8f90*/  @!P0 BRA `(.L_x_131) ;  /* 0xfffffffc00f08947 */ /* 0x004fea000383ffff */
[----:B------:R-:W-:Y:S05]  /*8fa0*/  BRA `(.L_x_21) ;  /* 0xffffff8400ec7947 */ /* 0x000fea000383ffff */
.L_x_28:
[----:B-1----:R-:W-:-:S07]  /*8fb0*/  MOV R2, UR33 ;  /* 0x0000002100027c02 */ /* 0x002fce0008000f00 */
.L_x_132:
[----:B-1----:R1:W2:Y:S02]  /*8fc0*/  SYNCS.PHASECHK.TRANS64.TRYWAIT P0, [R2+URZ+0x18], R4 ;  /* 0x00001804020075a7 */ /* 0x0022a400080011ff */
[----:B--2---:R-:W-:Y:S05]  /*8fd0*/  @!P0 NANOSLEEP.SYNCS 0x989680 ;  /* 0x009896800000895d */ /* 0x004fea0003900000 */
[----:B------:R-:W2:Y:S02]  /*8fe0*/  @!P0 SYNCS.PHASECHK.TRANS64 P0, [R2+URZ+0x18], R4 ;  /* 0x00001804020085a7 */ /* 0x000ea400080010ff */
[----:B--2---:R-:W-:Y:S05]  /*8ff0*/  @!P0 BRA `(.L_x_132) ;  /* 0xfffffffc00f08947 */ /* 0x004fea000383ffff */
[----:B------:R-:W-:Y:S05]  /*9000*/  BRA `(.L_x_27) ;  /* 0xffffff8800c07947 */ /* 0x000fea000383ffff */
.L_x_32:
[----:B-1----:R1:W2:Y:S02]  /*9010*/  SYNCS.PHASECHK.TRANS64.TRYWAIT P0, [R2+URZ+0x80], R3 ;  /* 0x00008003020075a7 */ /* 0x0022a400080011ff */
[----:B--2---:R-:W-:Y:S05]  /*9020*/  @!P0 NANOSLEEP.SYNCS 0x989680 ;  /* 0x009896800000895d */ /* 0x004fea0003900000 */
[----:B------:R-:W2:Y:S02]  /*9030*/  @!P0 SYNCS.PHASECHK.TRANS64 P0, [R2+URZ+0x80], R3 ;  /* 0x00008003020085a7 */ /* 0x000ea400080010ff */
[----:B--2---:R-:W-:Y:S05]  /*9040*/  @!P0 BRA `(.L_x_32) ;  /* 0xfffffffc00f08947 */ /* 0x004fea000383ffff */
[----:B------:R-:W-:Y:S05]  /*9050*/  BRA `(.L_x_133) ;  /* 0xffffff8c00747947 */ /* 0x000fea000383ffff */
.L_x_36:
[----:B----4-:R-:W-:-:S07]  /*9060*/  MOV R0, UR5 ;  /* 0x0000000500007c02 */ /* 0x010fce0008000f00 */
.L_x_134:
[----:B-1----:R1:W2:Y:S02]  /*9070*/  SYNCS.PHASECHK.TRANS64.TRYWAIT P0, [R0+URZ], R2 ;  /* 0x00000002000075a7 */ /* 0x0022a400080011ff */
[----:B--2---:R-:W-:Y:S05]  /*9080*/  @!P0 NANOSLEEP.SYNCS 0x989680 ;  /* 0x009896800000895d */ /* 0x004fea0003900000 */
[----:B------:R-:W2:Y:S02]  /*9090*/  @!P0 SYNCS.PHASECHK.TRANS64 P0, [R0+URZ], R2 ;  /* 0x00000002000085a7 */ /* 0x000ea400080010ff */
[----:B--2---:R-:W-:Y:S05]  /*90a0*/  @!P0 BRA `(.L_x_134) ;  /* 0xfffffffc00f08947 */ /* 0x004fea000383ffff */
[----:B------:R-:W-:Y:S05]  /*90b0*/  BRA `(.L_x_135) ;  /* 0xffffff9000e47947 */ /* 0x000fea000383ffff */
.L_x_37:
[----:B----4-:R-:W-:-:S07]  /*90c0*/  MOV R0, UR5 ;  /* 0x0000000500007c02 */ /* 0x010fce0008000f00 */
.L_x_136:
[----:B-1----:R1:W2:Y:S02]  /*90d0*/  SYNCS.PHASECHK.TRANS64.TRYWAIT P0, [R0+URZ], R2 ;  /* 0x00000002000075a7 */ /* 0x0022a400080011ff */
[----:B--2---:R-:W-:Y:S05]  /*90e0*/  @!P0 NANOSLEEP.SYNCS 0x989680 ;  /* 0x009896800000895d */ /* 0x004fea0003900000 */
[----:B------:R-:W2:Y:S02]  /*90f0*/  @!P0 SYNCS.PHASECHK.TRANS64 P0, [R0+URZ], R2 ;  /* 0x00000002000085a7 */ /* 0x000ea400080010ff */
[----:B--2---:R-:W-:Y:S05]  /*9100*/  @!P0 BRA `(.L_x_136) ;  /* 0xfffffffc00f08947 */ /* 0x004fea000383ffff */
[----:B------:R-:W-:Y:S05]  /*9110*/  BRA `(.L_x_137) ;  /* 0xffffff9000f07947 */ /* 0x000fea000383ffff */
.L_x_40:
[----:B-1----:R1:W2:Y:S02]  /*9120*/  SYNCS.PHASECHK.TRANS64.TRYWAIT P0, [R0+URZ+0xe0], R4 ;  /* 0x0000e004000075a7 */ /* 0x0022a400080011ff */
[----:B--2---:R-:W-:Y:S05]  /*9130*/  @!P0 NANOSLEEP.SYNCS 0x989680 ;  /* 0x009896800000895d */ /* 0x004fea0003900000 */
[----:B------:R-:W2:Y:S02]  /*9140*/  @!P0 SYNCS.PHASECHK.TRANS64 P0, [R0+URZ+0xe0], R4 ;  /* 0x0000e004000085a7 */ /* 0x000ea400080010ff */
[----:B--2---:R-:W-:Y:S05]  /*9150*/  @!P0 BRA `(.L_x_40) ;  /* 0xfffffffc00f08947 */ /* 0x004fea000383ffff */
[----:B------:R-:W-:Y:S05]  /*9160*/  BRA `(.L_x_138) ;  /* 0xffffff94004c7947 */ /* 0x000fea000383ffff */
.L_x_41:
[----:B------:R-:W-:-:S07]  /*9170*/  MOV R0, UR5 ;  /* 0x0000000500007c02 */ /* 0x000fce0008000f00 */
.L_x_139:
[----:B-1----:R1:W2:Y:S02]  /*9180*/  SYNCS.PHASECHK.TRANS64.TRYWAIT P0, [R0+URZ+0x90], R5 ;  /* 0x00009005000075a7 */ /* 0x0022a400080011ff */
[----:B--2---:R-:W-:Y:S05]  /*9190*/  @!P0 NANOSLEEP.SYNCS 0x989680 ;  /* 0x009896800000895d */ /* 0x004fea0003900000 */
[----:B------:R-:W2:Y:S02]  /*91a0*/  @!P0 SYNCS.PHASECHK.TRANS64 P0, [R0+URZ+0x90], R5 ;  /* 0x00009005000085a7 */ /* 0x000ea400080010ff */
[----:B--2---:R-:W-:Y:S05]  /*91b0*/  @!P0 BRA `(.L_x_139) ;  /* 0xfffffffc00f08947 */ /* 0x004fea000383ffff */
[----:B------:R-:W-:Y:S05]  /*91c0*/  BRA `(.L_x_140) ;  /* 0xffffff94005c7947 */ /* 0x000fea000383ffff */
.L_x_42:
[----:B-1----:R1:W2:Y:S02]  /*91d0*/  SYNCS.PHASECHK.TRANS64.TRYWAIT P1, [R0+URZ+0x80], R4 ;  /* 0x00008004000075a7 */ /* 0x0022a400080211ff */
[----:B--2---:R-:W-:Y:S05]  /*91e0*/  @!P1 NANOSLEEP.SYNCS 0x989680 ;  /* 0x009896800000995d */ /* 0x004fea0003900000 */
[----:B------:R-:W2:Y:S02]  /*91f0*/  @!P1 SYNCS.PHASECHK.TRANS64 P1, [R0+URZ+0x80], R4 ;  /* 0x00008004000095a7 */ /* 0x000ea400080210ff */
[----:B--2---:R-:W-:Y:S05]  /*9200*/  @!P1 BRA `(.L_x_42) ;  /* 0xfffffffc00f09947 */ /* 0x004fea000383ffff */
[----:B------:R-:W-:Y:S05]  /*9210*/  BRA `(.L_x_141) ;  /* 0xffffff94008c7947 */ /* 0x000fea000383ffff */
.L_x_45:
[----:B------:R-:W-:-:S07]  /*9220*/  MOV R0, UR5 ;  /* 0x0000000500007c02 */ /* 0x000fce0008000f00 */
.L_x_142:
[----:B-1----:R1:W2:Y:S02]  /*9230*/  SYNCS.PHASECHK.TRANS64.TRYWAIT P0, [R0+URZ+0x90], R2 ;  /* 0x00009002000075a7 */ /* 0x0022a400080011ff */
[----:B--2---:R-:W-:Y:S05]  /*9240*/  @!P0 NANOSLEEP.SYNCS 0x989680 ;  /* 0x009896800000895d */ /* 0x004fea0003900000 */
[----:B------:R-:W2:Y:S02]  /*9250*/  @!P0 SYNCS.PHASECHK.TRANS64 P0, [R0+URZ+0x90], R2 ;  /* 0x00009002000085a7 */ /* 0x000ea400080010ff */
[----:B--2---:R-:W-:Y:S05]  /*9260*/  @!P0 BRA `(.L_x_142) ;  /* 0xfffffffc00f08947 */ /* 0x004fea000383ffff */
[----:B------:R-:W-:Y:S05]  /*9270*/  BRA `(.L_x_44) ;  /* 0xffffff9400e07947 */ /* 0x000fea000383ffff */
.L_x_52:
[----:B-1----:R1:W2:Y:S02]  /*9280*/  SYNCS.PHASECHK.TRANS64.TRYWAIT P1, [R0+URZ+0x80], R2 ;  /* 0x00008002000075a7 */ /* 0x0022a400080211ff */
[----:B--2---:R-:W-:Y:S05]  /*9290*/  @!P1 NANOSLEEP.SYNCS 0x989680 ;  /* 0x009896800000995d */ /* 0x004fea0003900000 */
[----:B------:R-:W2:Y:S02]  /*92a0*/  @!P1 SYNCS.PHASECHK.TRANS64 P1, [R0+URZ+0x80], R2 ;  /* 0x00008002000095a7 */ /* 0x000ea400080210ff */
[----:B--2---:R-:W-:Y:S05]  /*92b0*/  @!P1 BRA `(.L_x_52) ;  /* 0xfffffffc00f09947 */ /* 0x004fea000383ffff */
[----:B------:R-:W-:Y:S05]  /*92c0*/  BRA `(.L_x_143) ;  /* 0xffffff9c00707947 */ /* 0x000fea000383ffff */
.L_x_53:
[----:B------:R-:W-:-:S07]  /*92d0*/  MOV R2, UR6 ;  /* 0x0000000600027c02 */ /* 0x000fce0008000f00 */
.L_x_144:
[----:B-1----:R1:W2:Y:S02]  /*92e0*/  SYNCS.PHASECHK.TRANS64.TRYWAIT P0, [R2+URZ+0xc0], R0 ;  /* 0x0000c000020075a7 */ /* 0x0022a400080011ff */
[----:B--2---:R-:W-:Y:S05]  /*92f0*/  @!P0 NANOSLEEP.SYNCS 0x989680 ;  /* 0x009896800000895d */ /* 0x004fea0003900000 */
[----:B------:R-:W2:Y:S02]  /*9300*/  @!P0 SYNCS.PHASECHK.TRANS64 P0, [R2+URZ+0xc0], R0 ;  /* 0x0000c000020085a7 */ /* 0x000ea400080010ff */
[----:B--2---:R-:W-:Y:S05]  /*9310*/  @!P0 BRA `(.L_x_144) ;  /* 0xfffffffc00f08947 */ /* 0x004fea000383ffff */
[----:B------:R-:W-:Y:S05]  /*9320*/  BRA `(.L_x_145) ;  /* 0xffffff9c00a87947 */ /* 0x000fea000383ffff */
.L_x_56:
[----:B------:R-:W-:Y:S07]  /*9330*/  MOV R0, UR11 ;  /* 0x0000000b00007c02 */ /* 0x000fee0008000f00 */
.L_x_146:
[----:B-1----:R1:W2:Y:S02]  /*9340*/  SYNCS.PHASECHK.TRANS64.TRYWAIT P0, [R0+URZ], R2 ;  /* 0x00000002000075a7 */ /* 0x0022a400080011ff */
[----:B--2---:R-:W-:Y:S05]  /*9350*/  @!P0 NANOSLEEP.SYNCS 0x989680 ;  /* 0x009896800000895d */ /* 0x004fea0003900000 */
[----:B------:R-:W2:Y:S02]  /*9360*/  @!P0 SYNCS.PHASECHK.TRANS64 P0, [R0+URZ], R2 ;  /* 0x00000002000085a7 */ /* 0x000ea400080010ff */
[----:B--2---:R-:W-:Y:S05]  /*9370*/  @!P0 BRA `(.L_x_146) ;  /* 0xfffffffc00f08947 */ /* 0x004fea000383ffff */
[----:B------:R-:W-:Y:S05]  /*9380*/  BRA `(.L_x_55) ;  /* 0xffffff9c00c47947 */ /* 0x000fea000383ffff */
.L_x_59:
[----:B------:R-:W-:-:S07]  /*9390*/  MOV R0, UR6 ;  /* 0x0000000600007c02 */ /* 0x000fce0008000f00 */
.L_x_147:
[----:B--2---:R2:W4:Y:S02]  /*93a0*/  SYNCS.PHASECHK.TRANS64.TRYWAIT P0, [R0+URZ], R2 ;  /* 0x00000002000075a7 */ /* 0x00452400080011ff */
[----:B----4-:R-:W-:Y:S05]  /*93b0*/  @!P0 NANOSLEEP.SYNCS 0x989680 ;  /* 0x009896800000895d */ /* 0x010fea0003900000 */
[----:B------:R-:W4:Y:S02]  /*93c0*/  @!P0 SYNCS.PHASECHK.TRANS64 P0, [R0+URZ], R2 ;  /* 0x00000002000085a7 */ /* 0x000f2400080010ff */
[----:B----4-:R-:W-:Y:S05]  /*93d0*/  @!P0 BRA `(.L_x_147) ;  /* 0xfffffffc00f08947 */ /* 0x010fea000383ffff */
[----:B------:R-:W-:Y:S05]  /*93e0*/  BRA `(.L_x_148) ;  /* 0xffffffa000f07947 */ /* 0x000fea000383ffff */
.L_x_60:
[----:B------:R-:W-:-:S07]  /*93f0*/  MOV R0, UR6 ;  /* 0x0000000600007c02 */ /* 0x000fce0008000f00 */
.L_x_149:
[----:B-1----:R1:W2:Y:S02]  /*9400*/  SYNCS.PHASECHK.TRANS64.TRYWAIT P0, [R0+URZ], R3 ;  /* 0x00000003000075a7 */ /* 0x0022a400080011ff */
[----:B--2---:R-:W-:Y:S05]  /*9410*/  @!P0 NANOSLEEP.SYNCS 0x989680 ;  /* 0x009896800000895d */ /* 0x004fea0003900000 */
[----:B------:R-:W2:Y:S02]  /*9420*/  @!P0 SYNCS.PHASECHK.TRANS64 P0, [R0+URZ], R3 ;  /* 0x00000003000085a7 */ /* 0x000ea400080010ff */
[----:B--2---:R-:W-:Y:S05]  /*9430*/  @!P0 BRA `(.L_x_149) ;  /* 0xfffffffc00f08947 */ /* 0x004fea000383ffff */
[----:B------:R-:W-:Y:S05]  /*9440*/  BRA `(.L_x_150) ;  /* 0xffffffa000fc7947 */ /* 0x000fea000383ffff */
.L_x_61:
[----:B------:R-:W-:-:S07]  /*9450*/  MOV R0, UR6 ;  /* 0x0000000600007c02 */ /* 0x000fce0008000f00 */
.L_x_151:
[----:B-1----:R1:W2:Y:S02]  /*9460*/  SYNCS.PHASECHK.TRANS64.TRYWAIT P0, [R0+URZ], R3 ;  /* 0x00000003000075a7 */ /* 0x0022a400080011ff */
[----:B--2---:R-:W-:Y:S05]  /*9470*/  @!P0 NANOSLEEP.SYNCS 0x989680 ;  /* 0x009896800000895d */ /* 0x004fea0003900000 */
[----:B------:R-:W2:Y:S02]  /*9480*/  @!P0 SYNCS.PHASECHK.TRANS64 P0, [R0+URZ], R3 ;  /* 0x00000003000085a7 */ /* 0x000ea400080010ff */
[----:B--2---:R-:W-:Y:S05]  /*9490*/  @!P0 BRA `(.L_x_151) ;  /* 0xfffffffc00f08947 */ /* 0x004fea000383ffff */
[----:B------:R-:W-:Y:S05]  /*94a0*/  BRA `(.L_x_152) ;  /* 0xffffffa400087947 */ /* 0x000fea000383ffff */
.L_x_62:
[----:B-1----:R-:W-:-:S07]  /*94b0*/  MOV R0, UR7 ;  /* 0x0000000700007c02 */ /* 0x002fce0008000f00 */
.L_x_153:
[----:B-1----:R1:W2:Y:S02]  /*94c0*/  SYNCS.PHASECHK.TRANS64.TRYWAIT P0, [R0+URZ], R2 ;  /* 0x00000002000075a7 */ /* 0x0022a400080011ff */
[----:B--2---:R-:W-:Y:S05]  /*94d0*/  @!P0 NANOSLEEP.SYNCS 0x989680 ;  /* 0x009896800000895d */ /* 0x004fea0003900000 */
[----:B------:R-:W2:Y:S02]  /*94e0*/  @!P0 SYNCS.PHASECHK.TRANS64 P0, [R0+URZ], R2 ;  /* 0x00000002000085a7 */ /* 0x000ea400080010ff */
[----:B--2---:R-:W-:Y:S05]  /*94f0*/  @!P0 BRA `(.L_x_153) ;  /* 0xfffffffc00f08947 */ /* 0x004fea000383ffff */
[----:B------:R-:W-:Y:S05]  /*9500*/  BRA `(.L_x_154) ;  /* 0xffffffa400147947 */ /* 0x000fea000383ffff */
.L_x_67:
[----:B--2---:R2:W3:Y:S02]  /*9510*/  SYNCS.PHASECHK.TRANS64.TRYWAIT P0, [R0+URZ+0x80], R2 ;  /* 0x00008002000075a7 */ /* 0x0044e400080011ff */
[----:B---3--:R-:W-:Y:S05]  /*9520*/  @!P0 NANOSLEEP.SYNCS 0x989680 ;  /* 0x009896800000895d */ /* 0x008fea0003900000 */
[----:B------:R-:W3:Y:S02]  /*9530*/  @!P0 SYNCS.PHASECHK.TRANS64 P0, [R0+URZ+0x80], R2 ;  /* 0x00008002000085a7 */ /* 0x000ee400080010ff */
[----:B---3--:R-:W-:Y:S05]  /*9540*/  @!P0 BRA `(.L_x_67) ;  /* 0xfffffffc00f08947 */ /* 0x008fea000383ffff */
[----:B------:R-:W-:Y:S05]  /*9550*/  BRA `(.L_x_155) ;  /* 0xffffffa800207947 */ /* 0x000fea000383ffff */
.L_x_70:
[----:B------:R-:W-:Y:S07]  /*9560*/  MOV R0, UR7 ;  /* 0x0000000700007c02 */ /* 0x000fee0008000f00 */
.L_x_156:
[----:B--2---:R2:W3:Y:S02]  /*9570*/  SYNCS.PHASECHK.TRANS64.TRYWAIT P0, [R0+URZ+0x78], R2 ;  /* 0x00007802000075a7 */ /* 0x0044e400080011ff */
[----:B---3--:R-:W-:Y:S05]  /*9580*/  @!P0 NANOSLEEP.SYNCS 0x989680 ;  /* 0x009896800000895d */ /* 0x008fea0003900000 */
[----:B------:R-:W3:Y:S02]  /*9590*/  @!P0 SYNCS.PHASECHK.TRANS64 P0, [R0+URZ+0x78], R2 ;  /* 0x00007802000085a7 */ /* 0x000ee400080010ff */
[----:B---3--:R-:W-:Y:S05]  /*95a0*/  @!P0 BRA `(.L_x_156) ;  /* 0xfffffffc00f08947 */ /* 0x008fea000383ffff */
[----:B------:R-:W-:Y:S05]  /*95b0*/  BRA `(.L_x_69) ;  /* 0xffffffac00007947 */ /* 0x000fea000383ffff */
.L_x_73:
[----:B------:R-:W-:Y:S07]  /*95c0*/  MOV R0, UR7 ;  /* 0x0000000700007c02 */ /* 0x000fee0008000f00 */
.L_x_157:
[----:B-1----:R1:W2:Y:S02]  /*95d0*/  SYNCS.PHASECHK.TRANS64.TRYWAIT P0, [R0+URZ+0x50], R14 ;  /* 0x0000500e000075a7 */ /* 0x0022a400080011ff */
[----:B--2---:R-:W-:Y:S05]  /*95e0*/  @!P0 NANOSLEEP.SYNCS 0x989680 ;  /* 0x009896800000895d */ /* 0x004fea0003900000 */
[----:B------:R-:W2:Y:S02]  /*95f0*/  @!P0 SYNCS.PHASECHK.TRANS64 P0, [R0+URZ+0x50], R14 ;  /* 0x0000500e000085a7 */ /* 0x000ea400080010ff */
[----:B--2---:R-:W-:Y:S05]  /*9600*/  @!P0 BRA `(.L_x_157) ;  /* 0xfffffffc00f08947 */ /* 0x004fea000383ffff */
[----:B------:R-:W-:Y:S05]  /*9610*/  BRA `(.L_x_158) ;  /* 0xffffffac00787947 */ /* 0x000fea000383ffff */
.L_x_74:
[----:B------:R-:W-:Y:S07]  /*9620*/  MOV R0, UR7 ;  /* 0x0000000700007c02 */ /* 0x000fee0008000f00 */
.L_x_159:
[----:B-1----:R1:W2:Y:S02]  /*9630*/  SYNCS.PHASECHK.TRANS64.TRYWAIT P0, [R0+URZ+0x58], R14 ;  /* 0x0000580e000075a7 */ /* 0x0022a400080011ff */
[----:B--2---:R-:W-:Y:S05]  /*9640*/  @!P0 NANOSLEEP.SYNCS 0x989680 ;  /* 0x009896800000895d */ /* 0x004fea0003900000 */
[----:B------:R-:W2:Y:S02]  /*9650*/  @!P0 SYNCS.PHASECHK.TRANS64 P0, [R0+URZ+0x58], R14 ;  /* 0x0000580e000085a7 */ /* 0x000ea400080010ff */
[----:B--2---:R-:W-:Y:S05]  /*9660*/  @!P0 BRA `(.L_x_159) ;  /* 0xfffffffc00f08947 */ /* 0x004fea000383ffff */
[----:B------:R-:W-:Y:S05]  /*9670*/  BRA `(.L_x_160) ;  /* 0xffffffac00b07947 */ /* 0x000fea000383ffff */
.L_x_75:
[----:B------:R-:W-:Y:S07]  /*9680*/  MOV R0, UR7 ;  /* 0x0000000700007c02 */ /* 0x000fee0008000f00 */
.L_x_161:
[----:B-1----:R1:W2:Y:S02]  /*9690*/  SYNCS.PHASECHK.TRANS64.TRYWAIT P0, [R0+URZ+0x60], R14 ;  /* 0x0000600e000075a7 */ /* 0x0022a400080011ff */
[----:B--2---:R-:W-:Y:S05]  /*96a0*/  @!P0 NANOSLEEP.SYNCS 0x989680 ;  /* 0x009896800000895d */ /* 0x004fea0003900000 */
[----:B------:R-:W2:Y:S02]  /*96b0*/  @!P0 SYNCS.PHASECHK.TRANS64 P0, [R0+URZ+0x60], R14 ;  /* 0x0000600e000085a7 */ /* 0x000ea400080010ff */
[----:B--2---:R-:W-:Y:S05]  /*96c0*/  @!P0 BRA `(.L_x_161) ;  /* 0xfffffffc00f08947 */ /* 0x004fea000383ffff */
[----:B------:R-:W-:Y:S05]  /*96d0*/  BRA `(.L_x_162) ;  /* 0xffffffac00f47947 */ /* 0x000fea000383ffff */
.L_x_76:
[----:B------:R-:W-:Y:S07]  /*96e0*/  MOV R0, UR7 ;  /* 0x0000000700007c02 */ /* 0x000fee0008000f00 */
.L_x_163:
[----:B-1----:R1:W2:Y:S02]  /*96f0*/  SYNCS.PHASECHK.TRANS64.TRYWAIT P0, [R0+URZ+0x68], R14 ;  /* 0x0000680e000075a7 */ /* 0x0022a400080011ff */
[----:B--2---:R-:W-:Y:S05]  /*9700*/  @!P0 NANOSLEEP.SYNCS 0x989680 ;  /* 0x009896800000895d */ /* 0x004fea0003900000 */
[----:B------:R-:W2:Y:S02]  /*9710*/  @!P0 SYNCS.PHASECHK.TRANS64 P0, [R0+URZ+0x68], R14 ;  /* 0x0000680e000085a7 */ /* 0x000ea400080010ff */
[----:B--2---:R-:W-:Y:S05]  /*9720*/  @!P0 BRA `(.L_x_163) ;  /* 0xfffffffc00f08947 */ /* 0x004fea000383ffff */
[----:B------:R-:W-:Y:S05]  /*9730*/  BRA `(.L_x_164) ;  /* 0xffffffb000787947 */ /* 0x000fea000383ffff */
.L_x_78:
[----:B------:R-:W-:-:S07]  /*9740*/  MOV R0, UR7 ;  /* 0x0000000700007c02 */ /* 0x000fce0008000f00 */
.L_x_165:
[----:B-1----:R1:W3:Y:S02]  /*9750*/  SYNCS.PHASECHK.TRANS64.TRYWAIT P0, [R0+URZ+0x50], R2 ;  /* 0x00005002000075a7 */ /* 0x0022e400080011ff */
[----:B---3--:R-:W-:Y:S05]  /*9760*/  @!P0 NANOSLEEP.SYNCS 0x989680 ;  /* 0x009896800000895d */ /* 0x008fea0003900000 */
[----:B------:R-:W3:Y:S02]  /*9770*/  @!P0 SYNCS.PHASECHK.TRANS64 P0, [R0+URZ+0x50], R2 ;  /* 0x00005002000085a7 */ /* 0x000ee400080010ff */
[----:B---3--:R-:W-:Y:S05]  /*9780*/  @!P0 BRA `(.L_x_165) ;  /* 0xfffffffc00f08947 */ /* 0x008fea000383ffff */
[----:B------:R-:W-:Y:S05]  /*9790*/  BRA `(.L_x_166) ;  /* 0xffffffb000e87947 */ /* 0x000fea000383ffff */
.L_x_79:
[----:B-1----:R-:W-:-:S07]  /*97a0*/  MOV R0, UR7 ;  /* 0x0000000700007c02 */ /* 0x002fce0008000f00 */
.L_x_167:
[----:B-1----:R1:W3:Y:S02]  /*97b0*/  SYNCS.PHASECHK.TRANS64.TRYWAIT P0, [R0+URZ+0x58], R2 ;  /* 0x00005802000075a7 */ /* 0x0022e400080011ff */
[----:B---3--:R-:W-:Y:S05]  /*97c0*/  @!P0 NANOSLEEP.SYNCS 0x989680 ;  /* 0x009896800000895d */ /* 0x008fea0003900000 */
[----:B------:R-:W3:Y:S02]  /*97d0*/  @!P0 SYNCS.PHASECHK.TRANS64 P0, [R0+URZ+0x58], R2 ;  /* 0x00005802000085a7 */ /* 0x000ee400080010ff */
[----:B---3--:R-:W-:Y:S05]  /*97e0*/  @!P0 BRA `(.L_x_167) ;  /* 0xfffffffc00f08947 */ /* 0x008fea000383ffff */
[----:B------:R-:W-:Y:S05]  /*97f0*/  BRA `(.L_x_168) ;  /* 0xffffffb000d87947 */ /* 0x000fea000383ffff */
.L_x_80:
[----:B-1----:R-:W-:-:S07]  /*9800*/  MOV R0, UR7 ;  /* 0x0000000700007c02 */ /* 0x002fce0008000f00 */
.L_x_169:
[----:B-1----:R1:W3:Y:S02]  /*9810*/  SYNCS.PHASECHK.TRANS64.TRYWAIT P0, [R0+URZ+0x60], R2 ;  /* 0x00006002000075a7 */ /* 0x0022e400080011ff */
[----:B---3--:R-:W-:Y:S05]  /*9820*/  @!P0 NANOSLEEP.SYNCS 0x989680 ;  /* 0x009896800000895d */ /* 0x008fea0003900000 */
[----:B------:R-:W3:Y:S02]  /*9830*/  @!P0 SYNCS.PHASECHK.TRANS64 P0, [R0+URZ+0x60], R2 ;  /* 0x00006002000085a7 */ /* 0x000ee400080010ff */
[----:B---3--:R-:W-:Y:S05]  /*9840*/  @!P0 BRA `(.L_x_169) ;  /* 0xfffffffc00f08947 */ /* 0x008fea000383ffff */
[----:B------:R-:W-:Y:S05]  /*9850*/  BRA `(.L_x_170) ;  /* 0xffffffb000c87947 */ /* 0x000fea000383ffff */
.L_x_82:
[----:B--2---:R2:W4:Y:S02]  /*9860*/  SYNCS.PHASECHK.TRANS64.TRYWAIT P0, [R0+URZ+0x80], R2 ;  /* 0x00008002000075a7 */ /* 0x00452400080011ff */
[----:B----4-:R-:W-:Y:S05]  /*9870*/  @!P0 NANOSLEEP.SYNCS 0x989680 ;  /* 0x009896800000895d */ /* 0x010fea0003900000 */
[----:B------:R-:W4:Y:S02]  /*9880*/  @!P0 SYNCS.PHASECHK.TRANS64 P0, [R0+URZ+0x80], R2 ;  /* 0x00008002000085a7 */ /* 0x000f2400080010ff */
[----:B----4-:R-:W-:Y:S05]  /*9890*/  @!P0 BRA `(.L_x_82) ;  /* 0xfffffffc00f08947 */ /* 0x010fea000383ffff */
[----:B------:R-:W-:Y:S05]  /*98a0*/  BRA `(.L_x_171) ;  /* 0xffffffb400907947 */ /* 0x000fea000383ffff */
.L_x_93:
[----:B-1----:R-:W-:Y:S04]  /*98b0*/  MOV R2, UR48 ;  /* 0x0000003000027c02 */ /* 0x002fe80008000f00 */
[----:B------:R1:W3:Y:S03]  /*98c0*/  SYNCS.PHASECHK.TRANS64.TRYWAIT P1, [R2+URZ+0x30], R3 ;  /* 0x00003003020075a7 */ /* 0x0002e600080211ff */
[----:B---3--:R-:W-:Y:S05]  /*98d0*/  @!P1 NANOSLEEP.SYNCS 0x989680 ;  /* 0x009896800000995d */ /* 0x008fea0003900000 */
[----:B------:R-:W3:Y:S02]  /*98e0*/  @!P1 SYNCS.PHASECHK.TRANS64 P1, [R2+URZ+0x30], R3 ;  /* 0x00003003020095a7 */ /* 0x000ee400080210ff */
[----:B---3--:R-:W-:Y:S05]  /*98f0*/  @!P1 BRA `(.L_x_93) ;  /* 0xfffffffc00ec9947 */ /* 0x008fea000383ffff */
[----:B------:R-:W-:Y:S05]  /*9900*/  BRA `(.L_x_92) ;  /* 0xffffffc0009c7947 */ /* 0x000fea000383ffff */
.L_x_95:
[----:B-1----:R1:W4:Y:S02]  /*9910*/  SYNCS.PHASECHK.TRANS64.TRYWAIT P0, [R64+URZ+0xa0], R0 ;  /* 0x0000a000400075a7 */ /* 0x00232400080011ff */
[----:B----4-:R-:W-:Y:S05]  /*9920*/  @!P0 NANOSLEEP.SYNCS 0x989680 ;  /* 0x009896800000895d */ /* 0x010fea0003900000 */
[----:B------:R-:W4:Y:S02]  /*9930*/  @!P0 SYNCS.PHASECHK.TRANS64 P0, [R64+URZ+0xa0], R0 ;  /* 0x0000a000400085a7 */ /* 0x000f2400080010ff */
[----:B----4-:R-:W-:Y:S05]  /*9940*/  @!P0 BRA `(.L_x_95) ;  /* 0xfffffffc00f08947 */ /* 0x010fea000383ffff */
[----:B------:R-:W-:Y:S05]  /*9950*/  BRA `(.L_x_94) ;  /* 0xffffffc000c47947 */ /* 0x000fea000383ffff */
.L_x_104:
[----:B--2---:R2:W4:Y:S02]  /*9960*/  SYNCS.PHASECHK.TRANS64.TRYWAIT P0, [R2+URZ+0x30], R0 ;  /* 0x00003000020075a7 */ /* 0x00452400080011ff */
[----:B----4-:R-:W-:Y:S05]  /*9970*/  @!P0 NANOSLEEP.SYNCS 0x989680 ;  /* 0x009896800000895d */ /* 0x010fea0003900000 */
[----:B------:R-:W4:Y:S02]  /*9980*/  @!P0 SYNCS.PHASECHK.TRANS64 P0, [R2+URZ+0x30], R0 ;  /* 0x00003000020085a7 */ /* 0x000f2400080010ff */
[----:B----4-:R-:W-:Y:S05]  /*9990*/  @!P0 BRA `(.L_x_104) ;  /* 0xfffffffc00f08947 */ /* 0x010fea000383ffff */
[----:B------:R-:W-:Y:S05]  /*99a0*/  BRA `(.L_x_103) ;  /* 0xffffffcc00a07947 */ /* 0x000fea000383ffff */
.L_x_112:
[----:B--2---:R2:W4:Y:S02]  /*99b0*/  SYNCS.PHASECHK.TRANS64.TRYWAIT P0, [R0+URZ+0x30], R6 ;  /* 0x00003006000075a7 */ /* 0x00452400080011ff */
[----:B----4-:R-:W-:Y:S05]  /*99c0*/  @!P0 NANOSLEEP.SYNCS 0x989680 ;  /* 0x009896800000895d */ /* 0x010fea0003900000 */
[----:B------:R-:W4:Y:S02]  /*99d0*/  @!P0 SYNCS.PHASECHK.TRANS64 P0, [R0+URZ+0x30], R6 ;  /* 0x00003006000085a7 */ /* 0x000f2400080010ff */
[----:B----4-:R-:W-:Y:S05]  /*99e0*/  @!P0 BRA `(.L_x_112) ;  /* 0xfffffffc00f08947 */ /* 0x010fea000383ffff */
[----:B------:R-:W-:Y:S05]  /*99f0*/  BRA `(.L_x_111) ;  /* 0xffffffd800a07947 */ /* 0x000fea000383ffff */
.L_x_120:
[----:B--2---:R2:W4:Y:S02]  /*9a00*/  SYNCS.PHASECHK.TRANS64.TRYWAIT P0, [R0+URZ+0x30], R5 ;  /* 0x00003005000075a7 */ /* 0x00452400080011ff */
[----:B----4-:R-:W-:Y:S05]  /*9a10*/  @!P0 NANOSLEEP.SYNCS 0x989680 ;  /* 0x009896800000895d */ /* 0x010fea0003900000 */
[----:B------:R-:W4:Y:S02]  /*9a20*/  @!P0 SYNCS.PHASECHK.TRANS64 P0, [R0+URZ+0x30], R5 ;  /* 0x00003005000085a7 */ /* 0x000f2400080010ff */
[----:B----4-:R-:W-:Y:S05]  /*9a30*/  @!P0 BRA `(.L_x_120) ;  /* 0xfffffffc00f08947 */ /* 0x010fea000383ffff */
[----:B------:R-:W-:Y:S05]  /*9a40*/  BRA `(.L_x_119) ;  /* 0xffffffe400a07947 */ /* 0x000fea000383ffff */
        .weak           $__internal_0_$__cuda_sm10x_tcgen05_guardrail_trap_col_being_dealloced_not_returned_by_alloc
        .type           $__internal_0_$__cuda_sm10x_tcgen05_guardrail_trap_col_being_dealloced_not_returned_by_alloc,@function
        .size           $__internal_0_$__cuda_sm10x_tcgen05_guardrail_trap_col_being_dealloced_not_returned_by_alloc,($__internal_1_$__cuda_sm10x_tcgen05_guardrail_trap_phase_invalid_during_alloc - $__internal_0_$__cuda_sm10x_tcgen05_guardrail_trap_col_being_dealloced_not_returned_by_alloc)
$__internal_0_$__cuda_sm10x_tcgen05_guardrail_trap_col_being_dealloced_not_returned_by_alloc:
[----:B------:R-:W-:Y:S05]  /*9a50*/  BPT.TRAP 0x1 ;  /* 0x000000040000795c */ /* 0x000fea0000300000 */
[----:B------:R-:W-:-:S04]  /*9a60*/  HFMA2 R3, -RZ, RZ, 0, 0 ;  /* 0x00000000ff037431 */ /* 0x000fc800000001ff */
[----:B------:R-:W-:Y:S05]  /*9a70*/  RET.REL.NODEC R2 `(_ZN7cutlass13device_kernelINS_4gemm6kernel13GemmUniversalIN4cute5tupleIJiiiiEEENS1_10collective13CollectiveMmaINS1_35MainloopSm100TmaUmmaWarpSpecializedILi3ELi2ELi4ENS5_IJNS4_1CILi1EEESB_SB_EEEEENS5_IJNSA_ILi128EEESE_SE_EEENS_10bfloat16_tENS5_IJlSB_lEEESG_SH_NS4_8TiledMMAINS4_8MMA_AtomIJNS4_20SM100_MMA_F16BF16_SSISG_SG_fLi128ELi128ELNS4_4UMMA5MajorE0ELSM_0ELNSL_7ScaleInE0ELSN_0EEEEEENS4_6LayoutISC_NS5_IJNSA_ILi0EEESR_SR_EEEEENS5_IJNS4_10UnderscoreESU_SU_EEEEENS4_13SM90_TMA_LOADENS4_14ComposedLayoutINS4_7SwizzleILi3ELi4ELi3EEENS4_18smem_ptr_flag_bitsILi16EEENSQ_INS5_IJNSA_ILi8EEENSA_ILi64EEEEEENS5_IJS14_SB_EEEEEEEvNS4_8identityESX_S18_vS19_EENS_8epilogue10collective18CollectiveEpilogueINS1B_23Sm100TmaWarpSpecializedILi4ELi2ELi32ELb1ELb0EEEJSF_NS5_IJNSQ_ISE_SB_EENSQ_INSA_ILi32EEESB_EEEEESG_SH_SG_SH_NS1B_6fusion15FusionCallbacksIS1F_NS1K_17LinearCombinationISG_fSG_fLNS_15FloatRoundStyleE2EEESF_S1J_JEEENS4_5SM1004TMEM4LOAD26SM100_TMEM_LOAD_32dp32b32xESX_NSY_INSZ_ILi2ELi4ELi3EEES12_NSQ_INS5_IJS13_S1H_EEENS5_IJS1H_SB_EEEEEEENS4_39AutoVectorizingCopyWithAssumedAlignmentILi128EEENS4_14SM90_TMA_STOREES1Y_S20_S20_EEEvvEEEEvNT_6ParamsE) ;  /* 0xffffff6402607950 */ /* 0x000fea0003c3ffff */
        .weak           $__internal_1_$__cuda_sm10x_tcgen05_guardrail_trap_phase_invalid_during_alloc
        .type           $__internal_1_$__cuda_sm10x_tcgen05_guardrail_trap_phase_invalid_during_alloc,@function
        .size           $__internal_1_$__cuda_sm10x_tcgen05_guardrail_trap_phase_invalid_during_alloc,($__internal_2_$__cuda_sm10x_tcgen05_guardrail_trap_unallocated_columns_being_dealloced - $__internal_1_$__cuda_sm10x_tcgen05_guardrail_trap_phase_invalid_during_alloc)
$__internal_1_$__cuda_sm10x_tcgen05_guardrail_trap_phase_invalid_during_alloc:
[----:B------:R-:W-:Y:S05]  /*9a80*/  BPT.TRAP 0x1 ;  /* 0x000000040000795c */ /* 0x000fea0000300000 */
[----:B------:R-:W-:-:S04]  /*9a90*/  MOV R3, 0x0 ;  /* 0x0000000000037802 */ /* 0x000fc80000000f00 */
[----:B------:R-:W-:Y:S05]  /*9aa0*/  RET.REL.NODEC R2 `(_ZN7cutlass13device_kernelINS_4gemm6kernel13GemmUniversalIN4cute5tupleIJiiiiEEENS1_10collective13CollectiveMmaINS1_35MainloopSm100TmaUmmaWarpSpecializedILi3ELi2ELi4ENS5_IJNS4_1CILi1EEESB_SB_EEEEENS5_IJNSA_ILi128EEESE_SE_EEENS_10bfloat16_tENS5_IJlSB_lEEESG_SH_NS4_8TiledMMAINS4_8MMA_AtomIJNS4_20SM100_MMA_F16BF16_SSISG_SG_fLi128ELi128ELNS4_4UMMA5MajorE0ELSM_0ELNSL_7ScaleInE0ELSN_0EEEEEENS4_6LayoutISC_NS5_IJNSA_ILi0EEESR_SR_EEEEENS5_IJNS4_10UnderscoreESU_SU_EEEEENS4_13SM90_TMA_LOADENS4_14ComposedLayoutINS4_7SwizzleILi3ELi4ELi3EEENS4_18smem_ptr_flag_bitsILi16EEENSQ_INS5_IJNSA_ILi8EEENSA_ILi64EEEEEENS5_IJS14_SB_EEEEEEEvNS4_8identityESX_S18_vS19_EENS_8epilogue10collective18CollectiveEpilogueINS1B_23Sm100TmaWarpSpecializedILi4ELi2ELi32ELb1ELb0EEEJSF_NS5_IJNSQ_ISE_SB_EENSQ_INSA_ILi32EEESB_EEEEESG_SH_SG_SH_NS1B_6fusion15FusionCallbacksIS1F_NS1K_17LinearCombinationISG_fSG_fLNS_15FloatRoundStyleE2EEESF_S1J_JEEENS4_5SM1004TMEM4LOAD26SM100_TMEM_LOAD_32dp32b32xESX_NSY_INSZ_ILi2ELi4ELi3EEES12_NSQ_INS5_IJS13_S1H_EEENS5_IJS1H_SB_EEEEEEENS4_39AutoVectorizingCopyWithAssumedAlignmentILi128EEENS4_14SM90_TMA_STOREES1Y_S20_S20_EEEvvEEEEvNT_6ParamsE) ;  /* 0xffffff6402547950 */ /* 0x000fea0003c3ffff */
        .weak           $__internal_2_$__cuda_sm10x_tcgen05_guardrail_trap_unallocated_columns_being_dealloced
        .type           $__internal_2_$__cuda_sm10x_tcgen05_guardrail_trap_unallocated_columns_being_dealloced,@function
        .size           $__internal_2_$__cuda_sm10x_tcgen05_guardrail_trap_unallocated_columns_being_dealloced,(.L_x_173 - $__internal_2_$__cuda_sm10x_tcgen05_guardrail_trap_unallocated_columns_being_dealloced)
$__internal_2_$__cuda_sm10x_tcgen05_guardrail_trap_unallocated_columns_being_dealloced:
[----:B------:R-:W-:Y:S05]  /*9ab0*/  BPT.TRAP 0x1 ;  /* 0x000000040000795c */ /* 0x000fea0000300000 */
[----:B------:R-:W-:-:S04]  /*9ac0*/  HFMA2 R3, -RZ, RZ, 0, 0 ;  /* 0x00000000ff037431 */ /* 0x000fc800000001ff */
[----:B------:R-:W-:Y:S05]  /*9ad0*/  RET.REL.NODEC R2 `(_ZN7cutlass13device_kernelINS_4gemm6kernel13GemmUniversalIN4cute5tupleIJiiiiEEENS1_10collective13CollectiveMmaINS1_35MainloopSm100TmaUmmaWarpSpecializedILi3ELi2ELi4ENS5_IJNS4_1CILi1EEESB_SB_EEEEENS5_IJNSA_ILi128EEESE_SE_EEENS_10bfloat16_tENS5_IJlSB_lEEESG_SH_NS4_8TiledMMAINS4_8MMA_AtomIJNS4_20SM100_MMA_F16BF16_SSISG_SG_fLi128ELi128ELNS4_4UMMA5MajorE0ELSM_0ELNSL_7ScaleInE0ELSN_0EEEEEENS4_6LayoutISC_NS5_IJNSA_ILi0EEESR_SR_EEEEENS5_IJNS4_10UnderscoreESU_SU_EEEEENS4_13SM90_TMA_LOADENS4_14ComposedLayoutINS4_7SwizzleILi3ELi4ELi3EEENS4_18smem_ptr_flag_bitsILi16EEENSQ_INS5_IJNSA_ILi8EEENSA_ILi64EEEEEENS5_IJS14_SB_EEEEEEEvNS4_8identityESX_S18_vS19_EENS_8epilogue10collective18CollectiveEpilogueINS1B_23Sm100TmaWarpSpecializedILi4ELi2ELi32ELb1ELb0EEEJSF_NS5_IJNSQ_ISE_SB_EENSQ_INSA_ILi32EEESB_EEEEESG_SH_SG_SH_NS1B_6fusion15FusionCallbacksIS1F_NS1K_17LinearCombinationISG_fSG_fLNS_15FloatRoundStyleE2EEESF_S1J_JEEENS4_5SM1004TMEM4LOAD26SM100_TMEM_LOAD_32dp32b32xESX_NSY_INSZ_ILi2ELi4ELi3EEES12_NSQ_INS5_IJS13_S1H_EEENS5_IJS1H_SB_EEEEEEENS4_39AutoVectorizingCopyWithAssumedAlignmentILi128EEENS4_14SM90_TMA_STOREES1Y_S20_S20_EEEvvEEEEvNT_6ParamsE) ;  /* 0xffffff6402487950 */ /* 0x000fea0003c3ffff */
.L_x_172:
[----:B------:R-:W-:-:S00]  /*9ae0*/  BRA `(.L_x_172) ;  /* 0xfffffffc00fc7947 */ /* 0x000fc0000383ffff */
[----:B------:R-:W-:-:S00]  /*9af0*/  NOP ;  /* 0x0000000000007918 */ /* 0x000fc00000000000 */
        /* <DEDUP_REMOVED lines=8> */
.L_x_173:


//--------------------- .nv.global.init           --------------------------
	.section	.nv.global.init,"aw",@progbits
.nv.global.init:
	.type		$str$27,@object
	.size		$str$27,($str$28 - $str$27)
$str$27:
        /*0000*/ 	.byte	0x28, 0x61, 0x64, 0x64, 0x72, 0x65, 0x73, 0x73, 0x20, 0x26, 0x20, 0x6d, 0x61, 0x73, 0x6b, 0x29
        /*0010*/ 	.byte	0x20, 0x3d, 0x3d, 0x20, 0x30, 0x00
	.type		$str$28,@object
	.size		$str$28,($str$26 - $str$28)
$str$28:
        /*0016*/ 	.byte	0x2f, 0x74, 0x6d, 0x70, 0x2f, 0x63, 0x75, 0x74, 0x6c, 0x61, 0x73, 0x73, 0x5f, 0x73, 0x77, 0x65
        /*0026*/ 	.byte	0x65, 0x70, 0x5f, 0x73, 0x72, 0x63, 0x2f, 0x69, 0x6e, 0x63, 0x6c, 0x75, 0x64, 0x65, 0x2f, 0x63
        /*0036*/ 	.byte	0x75, 0x74, 0x65, 0x2f, 0x70, 0x6f, 0x69, 0x6e, 0x74, 0x65, 0x72, 0x5f, 0x66, 0x6c, 0x61, 0x67
        /*0046*/ 	.byte	0x67, 0x65, 0x64, 0x2e, 0x68, 0x70, 0x70, 0x00
	.type		$str$26,@object
	.size		$str$26,($str$25 - $str$26)
$str$26:
        /*004e*/ 	.byte	0x2f, 0x74, 0x6d, 0x70, 0x2f, 0x63, 0x75, 0x74, 0x6c, 0x61, 0x73, 0x73, 0x5f, 0x73, 0x77, 0x65
        /*005e*/ 	.byte	0x65, 0x70, 0x5f, 0x73, 0x72, 0x63, 0x2f, 0x69, 0x6e, 0x63, 0x6c, 0x75, 0x64, 0x65, 0x2f, 0x63
        /*006e*/ 	.byte	0x75, 0x74, 0x65, 0x2f, 0x61, 0x74, 0x6f, 0x6d, 0x2f, 0x63, 0x6f, 0x70, 0x79, 0x5f, 0x74, 0x72
        /*007e*/ 	.byte	0x61, 0x69, 0x74, 0x73, 0x5f, 0x73, 0x6d, 0x31, 0x30, 0x30, 0x2e, 0x68, 0x70, 0x70, 0x00
	.type		$str$25,@object
	.size		$str$25,(__unnamed_1 - $str$25)
$str$25:
        /*008d*/ 	.byte	0x28, 0x28, 0x75, 0x69, 0x6e, 0x74, 0x33, 0x32, 0x5f, 0x74, 0x28, 0x74, 0x68, 0x72, 0x65, 0x61
        /*009d*/ 	.byte	0x64, 0x49, 0x64, 0x78, 0x2e, 0x78, 0x29, 0x20, 0x2f, 0x20, 0x33, 0x32, 0x29, 0x20, 0x25, 0x20
        /*00ad*/ 	.byte	0x34, 0x29, 0x20, 0x3d, 0x3d, 0x20, 0x28, 0x28, 0x28, 0x74, 0x6d, 0x65, 0x6d, 0x5f, 0x61, 0x64
        /*00bd*/ 	.byte	0x64, 0x72, 0x20, 0x3e, 0x3e, 0x20, 0x31, 0x36, 0x29, 0x20, 0x2f, 0x20, 0x33, 0x32, 0x29, 0x20
        /*00cd*/ 	.byte	0x25, 0x20, 0x34, 0x29, 0x00
	.type		__unnamed_1,@object
	.size		__unnamed_1,(__unnamed_2 - __unnamed_1)
__unnamed_1:
        /*00d2*/ 	.byte	0x61, 0x75, 0x74, 0x6f, 0x20, 0x63, 0x75, 0x74, 0x65, 0x3a, 0x3a, 0x61, 0x73, 0x5f, 0x70, 0x6f
        /* <DEDUP_REMOVED lines=24> */
        /*0262*/ 	.byte	0x34, 0x30, 0x39, 0x36, 0x3e, 0x3e, 0x3e, 0x3e, 0x5d, 0x00
	.type		__unnamed_2,@object
	.size		__unnamed_2,(.L_2 - __unnamed_2)
__unnamed_2:
        /* <DEDUP_REMOVED lines=42> */
        /*050c*/ 	.byte	0x3e, 0x3e, 0x5d, 0x00
.L_2:


//--------------------- .nv.shared._ZN7cutlass13device_kernelINS_4gemm6kernel13GemmUniversalIN4cute5tupleIJiiiiEEENS1_10collective13CollectiveMmaINS1_35MainloopSm100TmaUmmaWarpSpecializedILi3ELi2ELi4ENS5_IJNS4_1CILi1EEESB_SB_EEEEENS5_IJNSA_ILi128EEESE_SE_EEENS_10bfloat16_tENS5_IJlSB_lEEESG_SH_NS4_8TiledMMAINS4_8MMA_AtomIJNS4_20SM100_MMA_F16BF16_SSISG_SG_fLi128ELi128ELNS4_4UMMA5MajorE0ELSM_0ELNSL_7ScaleInE0ELSN_0EEEEEENS4_6LayoutISC_NS5_IJNSA_ILi0EEESR_SR_EEEEENS5_IJNS4_10UnderscoreESU_SU_EEEEENS4_13SM90_TMA_LOADENS4_14ComposedLayoutINS4_7SwizzleILi3ELi4ELi3EEENS4_18smem_ptr_flag_bitsILi16EEENSQ_INS5_IJNSA_ILi8EEENSA_ILi64EEEEEENS5_IJS14_SB_EEEEEEEvNS4_8identityESX_S18_vS19_EENS_8epilogue10collective18CollectiveEpilogueINS1B_23Sm100TmaWarpSpecializedILi4ELi2ELi32ELb1ELb0EEEJSF_NS5_IJNSQ_ISE_SB_EENSQ_INSA_ILi32EEESB_EEEEESG_SH_SG_SH_NS1B_6fusion15FusionCallbacksIS1F_NS1K_17LinearCombinationISG_fSG_fLNS_15FloatRoundStyleE2EEESF_S1J_JEEENS4_5SM1004TMEM4LOAD26SM100_TMEM_LOAD_32dp32b32xESX_NSY_INSZ_ILi2ELi4ELi3EEES12_NSQ_INS5_IJS13_S1H_EEENS5_IJS1H_SB_EEEEEEENS4_39AutoVectorizingCopyWithAssumedAlignmentILi128EEENS4_14SM90_TMA_STOREES1Y_S20_S20_EEEvvEEEEvNT_6ParamsE --------------------------
	.section	.nv.shared._ZN7cutlass13device_kernelINS_4gemm6kernel13GemmUniversalIN4cute5tupleIJiiiiEEENS1_10collective13CollectiveMmaINS1_35MainloopSm100TmaUmmaWarpSpecializedILi3ELi2ELi4ENS5_IJNS4_1CILi1EEESB_SB_EEEEENS5_IJNSA_ILi128EEESE_SE_EEENS_10bfloat16_tENS5_IJlSB_lEEESG_SH_NS4_8TiledMMAINS4_8MMA_AtomIJNS4_20SM100_MMA_F16BF16_SSISG_SG_fLi128ELi128ELNS4_4UMMA5MajorE0ELSM_0ELNSL_7ScaleInE0ELSN_0EEEEEENS4_6LayoutISC_NS5_IJNSA_ILi0EEESR_SR_EEEEENS5_IJNS4_10UnderscoreESU_SU_EEEEENS4_13SM90_TMA_LOADENS4_14ComposedLayoutINS4_7SwizzleILi3ELi4ELi3EEENS4_18smem_ptr_flag_bitsILi16EEENSQ_INS5_IJNSA_ILi8EEENSA_ILi64EEEEEENS5_IJS14_SB_EEEEEEEvNS4_8identityESX_S18_vS19_EENS_8epilogue10collective18CollectiveEpilogueINS1B_23Sm100TmaWarpSpecializedILi4ELi2ELi32ELb1ELb0EEEJSF_NS5_IJNSQ_ISE_SB_EENSQ_INSA_ILi32EEESB_EEEEESG_SH_SG_SH_NS1B_6fusion15FusionCallbacksIS1F_NS1K_17LinearCombinationISG_fSG_fLNS_15FloatRoundStyleE2EEESF_S1J_JEEENS4_5SM1004TMEM4LOAD26SM100_TMEM_LOAD_32dp32b32xESX_NSY_INSZ_ILi2ELi4ELi3EEES12_NSQ_INS5_IJS13_S1H_EEENS5_IJS1H_SB_EEEEEEENS4_39AutoVectorizingCopyWithAssumedAlignmentILi128EEENS4_14SM90_TMA_STOREES1Y_S20_S20_EEEvvEEEEvNT_6ParamsE,"aw",@nobits
	.sectionflags	@""
	.align	16
	.zero		1024


//--------------------- .nv.shared.reserved.0     --------------------------
	.section	.nv.shared.reserved.0,"aw",@nobits
	.weak		__nv_reservedSMEM_offset_0_alias
	.size		__nv_reservedSMEM_offset_0_alias, 0, 64
	.other		__nv_reservedSMEM_offset_0_alias,@"STO_CUDA_RESERVED_SHARED STV_DEFAULT"
__nv_reservedSMEM_offset_0_alias:
	.zero		0
.nv.shared.reserved.0:
	.zero		64
	.weak		__nv_reservedSMEM_tcgen05_partition
	.type		__nv_reservedSMEM_tcgen05_partition,@object
	.size		__nv_reservedSMEM_tcgen05_partition,(.L_0 - __nv_reservedSMEM_tcgen05_partition)
__nv_reservedSMEM_tcgen05_partition:
	.zero		32
.L_0:


//--------------------- .nv.global                --------------------------
	.section	.nv.global,"aw",@nobits
.nv.global:
	.type		_ZN39_INTERNAL_6ecd2c8b_4_k_cu_37598042_75704cute1_E,@object
	.size		_ZN39_INTERNAL_6ecd2c8b_4_k_cu_37598042_75704cute1_E,(_ZN39_INTERNAL_6ecd2c8b_4_k_cu_37598042_75704cuda3std3__45__cpo6cbeginE - _ZN39_INTERNAL_6ecd2c8b_4_k_cu_37598042_75704cute1_E)
_ZN39_INTERNAL_6ecd2c8b_4_k_cu_37598042_75704cute1_E:
	.zero		1
	.type		_ZN39_INTERNAL_6ecd2c8b_4_k_cu_37598042_75704cuda3std3__45__cpo6cbeginE,@object
	.size		_ZN39_INTERNAL_6ecd2c8b_4_k_cu_37598042_75704cuda3std3__45__cpo6cbeginE,(_ZN39_INTERNAL_6ecd2c8b_4_k_cu_37598042_75704cuda3std3__48in_placeE - _ZN39_INTERNAL_6ecd2c8b_4_k_cu_37598042_75704cuda3std3__45__cpo6cbeginE)
_ZN39_INTERNAL_6ecd2c8b_4_k_cu_37598042_75704cuda3std3__45__cpo6cbeginE:
	.zero		1
	.type		_ZN39_INTERNAL_6ecd2c8b_4_k_cu_37598042_75704cuda3std3__48in_placeE,@object
	.size		_ZN39_INTERNAL_6ecd2c8b_4_k_cu_37598042_75704cuda3std3__48in_placeE,(_ZN39_INTERNAL_6ecd2c8b_4_k_cu_37598042_75704cuda3std6ranges3__45__cpo9iter_moveE - _ZN39_INTERNAL_6ecd2c8b_4_k_cu_37598042_75704cuda3std3__48in_placeE)
_ZN39_INTERNAL_6ecd2c8b_4_k_cu_37598042_75704cuda3std3__48in_placeE:
	.zero		1
	.type		_ZN39_INTERNAL_6ecd2c8b_4_k_cu_37598042_75704cuda3std6ranges3__45__cpo9iter_moveE,@object
	.size		_ZN39_INTERNAL_6ecd2c8b_4_k_cu_37598042_75704cuda3std6ranges3__45__cpo9iter_moveE,(_ZN39_INTERNAL_6ecd2c8b_4_k_cu_37598042_75704cuda3std3__45__cpo5beginE - _ZN39_INTERNAL_6ecd2c8b_4_k_cu_37598042_75704cuda3std6ranges3__45__cpo9iter_moveE)
_ZN39_INTERNAL_6ecd2c8b_4_k_cu_37598042_75704cuda3std6ranges3__45__cpo9iter_moveE:
	.zero		1
	.type		_ZN39_INTERNAL_6ecd2c8b_4_k_cu_37598042_75704cuda3std3__45__cpo5beginE,@object
	.size		_ZN39_INTERNAL_6ecd2c8b_4_k_cu_37598042_75704cuda3std3__45__cpo5beginE,(_ZN39_INTERNAL_6ecd2c8b_4_k_cu_37598042_75704cuda3std3__441_GLOBAL__N__6ecd2c8b_4_k_cu_37598042_75706ignoreE - _ZN39_INTERNAL_6ecd2c8b_4_k_cu_37598042_75704cuda3std3__45__cpo5beginE)
_ZN39_INTERNAL_6ecd2c8b_4_k_cu_37598042_75704cuda3std3__45__cpo5beginE:
	.zero		1
	.type		_ZN39_INTERNAL_6ecd2c8b_4_k_cu_37598042_75704cuda3std3__441_GLOBAL__N__6ecd2c8b_4_k_cu_37598042_75706ignoreE,@object
	.size		_ZN39_INTERNAL_6ecd2c8b_4_k_cu_37598042_75704cuda3std3__441_GLOBAL__N__6ecd2c8b_4_k_cu_37598042_75706ignoreE,(_ZN39_INTERNAL_6ecd2c8b_4_k_cu_37598042_75704cute7productE - _ZN39_INTERNAL_6ecd2c8b_4_k_cu_37598042_75704cuda3std3__441_GLOBAL__N__6ecd2c8b_4_k_cu_37598042_75706ignoreE)
_ZN39_INTERNAL_6ecd2c8b_4_k_cu_37598042_75704cuda3std3__441_GLOBAL__N__6ecd2c8b_4_k_cu_37598042_75706ignoreE:
	.zero		1
	.type		_ZN39_INTERNAL_6ecd2c8b_4_k_cu_37598042_75704cute7productE,@object
	.size		_ZN39_INTERNAL_6ecd2c8b_4_k_cu_37598042_75704cute7productE,(_ZN39_INTERNAL_6ecd2c8b_4_k_cu_37598042_75704cuda3std3__45__cpo3endE - _ZN39_INTERNAL_6ecd2c8b_4_k_cu_37598042_75704cute7productE)
_ZN39_INTERNAL_6ecd2c8b_4_k_cu_37598042_75704cute7productE:
	.zero		1
	.type		_ZN39_INTERNAL_6ecd2c8b_4_k_cu_37598042_75704cuda3std3__45__cpo3endE,@object
	.size		_ZN39_INTERNAL_6ecd2c8b_4_k_cu_37598042_75704cuda3std3__45__cpo3endE,(_ZN39_INTERNAL_6ecd2c8b_4_k_cu_37598042_75704cuda3std3__419piecewise_constructE - _ZN39_INTERNAL_6ecd2c8b_4_k_cu_37598042_75704cuda3std3__45__cpo3endE)
_ZN39_INTERNAL_6ecd2c8b_4_k_cu_37598042_75704cuda3std3__45__cpo3endE:
	.zero		1
	.type		_ZN39_INTERNAL_6ecd2c8b_4_k_cu_37598042_75704cuda3std3__419piecewise_constructE,@object
	.size		_ZN39_INTERNAL_6ecd2c8b_4_k_cu_37598042_75704cuda3std3__419piecewise_constructE,(_ZN39_INTERNAL_6ecd2c8b_4_k_cu_37598042_75704cuda3std3__45__cpo4cendE - _ZN39_INTERNAL_6ecd2c8b_4_k_cu_37598042_75704cuda3std3__419piecewise_constructE)
_ZN39_INTERNAL_6ecd2c8b_4_k_cu_37598042_75704cuda3std3__419piecewise_constructE:
	.zero		1
	.type		_ZN39_INTERNAL_6ecd2c8b_4_k_cu_37598042_75704cuda3std3__45__cpo4cendE,@object
	.size		_ZN39_INTERNAL_6ecd2c8b_4_k_cu_37598042_75704cuda3std3__45__cpo4cendE,(_ZN39_INTERNAL_6ecd2c8b_4_k_cu_37598042_75704cuda3std6ranges3__45__cpo4swapE - _ZN39_INTERNAL_6ecd2c8b_4_k_cu_37598042_75704cuda3std3__45__cpo4cendE)
_ZN39_INTERNAL_6ecd2c8b_4_k_cu_37598042_75704cuda3std3__45__cpo4cendE:
	.zero		1
	.type		_ZN39_INTERNAL_6ecd2c8b_4_k_cu_37598042_75704cuda3std6ranges3__45__cpo4swapE,@object
	.size		_ZN39_INTERNAL_6ecd2c8b_4_k_cu_37598042_75704cuda3std6ranges3__45__cpo4swapE,(.L_10 - _ZN39_INTERNAL_6ecd2c8b_4_k_cu_37598042_75704cuda3std6ranges3__45__cpo4swapE)
_ZN39_INTERNAL_6ecd2c8b_4_k_cu_37598042_75704cuda3std6ranges3__45__cpo4swapE:
	.zero		1
.L_10:


//--------------------- .nv.constant0._ZN7cutlass13device_kernelINS_4gemm6kernel13GemmUniversalIN4cute5tupleIJiiiiEEENS1_10collective13CollectiveMmaINS1_35MainloopSm100TmaUmmaWarpSpecializedILi3ELi2ELi4ENS5_IJNS4_1CILi1EEESB_SB_EEEEENS5_IJNSA_ILi128EEESE_SE_EEENS_10bfloat16_tENS5_IJlSB_lEEESG_SH_NS4_8TiledMMAINS4_8MMA_AtomIJNS4_20SM100_MMA_F16BF16_SSISG_SG_fLi128ELi128ELNS4_4UMMA5MajorE0ELSM_0ELNSL_7ScaleInE0ELSN_0EEEEEENS4_6LayoutISC_NS5_IJNSA_ILi0EEESR_SR_EEEEENS5_IJNS4_10UnderscoreESU_SU_EEEEENS4_13SM90_TMA_LOADENS4_14ComposedLayoutINS4_7SwizzleILi3ELi4ELi3EEENS4_18smem_ptr_flag_bitsILi16EEENSQ_INS5_IJNSA_ILi8EEENSA_ILi64EEEEEENS5_IJS14_SB_EEEEEEEvNS4_8identityESX_S18_vS19_EENS_8epilogue10collective18CollectiveEpilogueINS1B_23Sm100TmaWarpSpecializedILi4ELi2ELi32ELb1ELb0EEEJSF_NS5_IJNSQ_ISE_SB_EENSQ_INSA_ILi32EEESB_EEEEESG_SH_SG_SH_NS1B_6fusion15FusionCallbacksIS1F_NS1K_17LinearCombinationISG_fSG_fLNS_15FloatRoundStyleE2EEESF_S1J_JEEENS4_5SM1004TMEM4LOAD26SM100_TMEM_LOAD_32dp32b32xESX_NSY_INSZ_ILi2ELi4ELi3EEES12_NSQ_INS5_IJS13_S1H_EEENS5_IJS1H_SB_EEEEEEENS4_39AutoVectorizingCopyWithAssumedAlignmentILi128EEENS4_14SM90_TMA_STOREES1Y_S20_S20_EEEvvEEEEvNT_6ParamsE --------------------------
	.section	.nv.constant0._ZN7cutlass13device_kernelINS_4gemm6kernel13GemmUniversalIN4cute5tupleIJiiiiEEENS1_10collective13CollectiveMmaINS1_35MainloopSm100TmaUmmaWarpSpecializedILi3ELi2ELi4ENS5_IJNS4_1CILi1EEESB_SB_EEEEENS5_IJNSA_ILi128EEESE_SE_EEENS_10bfloat16_tENS5_IJlSB_lEEESG_SH_NS4_8TiledMMAINS4_8MMA_AtomIJNS4_20SM100_MMA_F16BF16_SSISG_SG_fLi128ELi128ELNS4_4UMMA5MajorE0ELSM_0ELNSL_7ScaleInE0ELSN_0EEEEEENS4_6LayoutISC_NS5_IJNSA_ILi0EEESR_SR_EEEEENS5_IJNS4_10UnderscoreESU_SU_EEEEENS4_13SM90_TMA_LOADENS4_14ComposedLayoutINS4_7SwizzleILi3ELi4ELi3EEENS4_18smem_ptr_flag_bitsILi16EEENSQ_INS5_IJNSA_ILi8EEENSA_ILi64EEEEEENS5_IJS14_SB_EEEEEEEvNS4_8identityESX_S18_vS19_EENS_8epilogue10collective18CollectiveEpilogueINS1B_23Sm100TmaWarpSpecializedILi4ELi2ELi32ELb1ELb0EEEJSF_NS5_IJNSQ_ISE_SB_EENSQ_INSA_ILi32EEESB_EEEEESG_SH_SG_SH_NS1B_6fusion15FusionCallbacksIS1F_NS1K_17LinearCombinationISG_fSG_fLNS_15FloatRoundStyleE2EEESF_S1J_JEEENS4_5SM1004TMEM4LOAD26SM100_TMEM_LOAD_32dp32b32xESX_NSY_INSZ_ILi2ELi4ELi3EEES12_NSQ_INS5_IJS13_S1H_EEENS5_IJS1H_SB_EEEEEEENS4_39AutoVectorizingCopyWithAssumedAlignmentILi128EEENS4_14SM90_TMA_STOREES1Y_S20_S20_EEEvvEEEEvNT_6ParamsE,"a",@progbits
	.sectionflags	@""
	.align	4
.nv.constant0._ZN7cutlass13device_kernelINS_4gemm6kernel13GemmUniversalIN4cute5tupleIJiiiiEEENS1_10collective13CollectiveMmaINS1_35MainloopSm100TmaUmmaWarpSpecializedILi3ELi2ELi4ENS5_IJNS4_1CILi1EEESB_SB_EEEEENS5_IJNSA_ILi128EEESE_SE_EEENS_10bfloat16_tENS5_IJlSB_lEEESG_SH_NS4_8TiledMMAINS4_8MMA_AtomIJNS4_20SM100_MMA_F16BF16_SSISG_SG_fLi128ELi128ELNS4_4UMMA5MajorE0ELSM_0ELNSL_7ScaleInE0ELSN_0EEEEEENS4_6LayoutISC_NS5_IJNSA_ILi0EEESR_SR_EEEEENS5_IJNS4_10UnderscoreESU_SU_EEEEENS4_13SM90_TMA_LOADENS4_14ComposedLayoutINS4_7SwizzleILi3ELi4ELi3EEENS4_18smem_ptr_flag_bitsILi16EEENSQ_INS5_IJNSA_ILi8EEENSA_ILi64EEEEEENS5_IJS14_SB_EEEEEEEvNS4_8identityESX_S18_vS19_EENS_8epilogue10collective18CollectiveEpilogueINS1B_23Sm100TmaWarpSpecializedILi4ELi2ELi32ELb1ELb0EEEJSF_NS5_IJNSQ_ISE_SB_EENSQ_INSA_ILi32EEESB_EEEEESG_SH_SG_SH_NS1B_6fusion15FusionCallbacksIS1F_NS1K_17LinearCombinationISG_fSG_fLNS_15FloatRoundStyleE2EEESF_S1J_JEEENS4_5SM1004TMEM4LOAD26SM100_TMEM_LOAD_32dp32b32xESX_NSY_INSZ_ILi2ELi4ELi3EEES12_NSQ_INS5_IJS13_S1H_EEENS5_IJS1H_SB_EEEEEEENS4_39AutoVectorizingCopyWithAssumedAlignmentILi128EEENS4_14SM90_TMA_STOREES1Y_S20_S20_EEEvvEEEEvNT_6ParamsE:
	.zero		2944


//--------------------- SYMBOLS --------------------------

	.type		.nv.reservedSmem.offset0,@object
	.size		.nv.reservedSmem.offset0,0x4
	.type		.nv.reservedSmem.cap,@object
	.size		.nv.reservedSmem.cap,0x4
	.type		__assertfail,@function
